//
// Generated by NVIDIA NVVM Compiler
//
// Compiler Build ID: CL-36424714
// Cuda compilation tools, release 13.0, V13.0.88
// Based on NVVM 20.0.0
//

.version 9.0
.target sm_100
.address_size 64

	// .globl	_Z12MatMulKernel6MatrixS_S_
// _ZZ12MatMulKernel6MatrixS_S_E2As has been demoted
// _ZZ12MatMulKernel6MatrixS_S_E2Bs has been demoted

.visible .entry _Z12MatMulKernel6MatrixS_S_(
	.param .align 8 .b8 _Z12MatMulKernel6MatrixS_S__param_0[24],
	.param .align 8 .b8 _Z12MatMulKernel6MatrixS_S__param_1[24],
	.param .align 8 .b8 _Z12MatMulKernel6MatrixS_S__param_2[24]
)
{
	.reg .pred 	%p<8>;
	.reg .b32 	%r<84>;
	.reg .b32 	%f<368>;
	.reg .b64 	%rd<70>;
	// demoted variable
	.shared .align 4 .b8 _ZZ12MatMulKernel6MatrixS_S_E2As[1024];
	// demoted variable
	.shared .align 4 .b8 _ZZ12MatMulKernel6MatrixS_S_E2Bs[1024];
	ld.param.u64 	%rd7, [_Z12MatMulKernel6MatrixS_S__param_2+16];
	ld.param.u64 	%rd6, [_Z12MatMulKernel6MatrixS_S__param_1+16];
	ld.param.u32 	%r41, [_Z12MatMulKernel6MatrixS_S__param_1+8];
	ld.param.u64 	%rd5, [_Z12MatMulKernel6MatrixS_S__param_0+16];
	ld.param.u32 	%r38, [_Z12MatMulKernel6MatrixS_S__param_0+8];
	ld.param.v2.u32 	{%r36, %r37}, [_Z12MatMulKernel6MatrixS_S__param_0];
	ld.param.u32 	%r44, [_Z12MatMulKernel6MatrixS_S__param_2+8];
	mov.u32 	%r45, %ctaid.y;
	mov.u32 	%r46, %ctaid.x;
	shl.b32 	%r1, %r45, 4;
	mul.lo.s32 	%r2, %r1, %r44;
	shl.b32 	%r3, %r46, 4;
	mov.u32 	%r4, %tid.y;
	mov.u32 	%r5, %tid.x;
	shr.s32 	%r47, %r36, 31;
	shr.u32 	%r48, %r47, 28;
	add.s32 	%r49, %r36, %r48;
	shr.s32 	%r6, %r49, 4;
	setp.lt.s32 	%p1, %r36, 16;
	mov.f32 	%f367, 0f00000000;
	@%p1 bra 	$L__BB0_9;
	cvta.to.global.u64 	%rd1, %rd5;
	mul.lo.s32 	%r7, %r1, %r38;
	cvta.to.global.u64 	%rd2, %rd6;
	shl.b32 	%r9, %r41, 4;
	mad.lo.s32 	%r51, %r38, %r4, %r5;
	cvt.s64.s32 	%rd3, %r51;
	shl.b32 	%r52, %r4, 6;
	mov.u32 	%r53, _ZZ12MatMulKernel6MatrixS_S_E2As;
	add.s32 	%r10, %r53, %r52;
	shl.b32 	%r54, %r5, 2;
	add.s32 	%r11, %r10, %r54;
	mad.lo.s32 	%r55, %r41, %r4, %r5;
	cvt.s64.s32 	%rd4, %r55;
	mov.u32 	%r56, _ZZ12MatMulKernel6MatrixS_S_E2Bs;
	add.s32 	%r13, %r56, %r54;
	add.s32 	%r12, %r13, %r52;
	add.s32 	%r57, %r6, -1;
	and.b32  	%r14, %r6, 3;
	setp.lt.u32 	%p2, %r57, 3;
	mov.f32 	%f367, 0f00000000;
	mov.b32 	%r83, 0;
	@%p2 bra 	$L__BB0_4;
	and.b32  	%r58, %r6, 134217724;
	neg.s32 	%r81, %r58;
	add.s32 	%r80, %r7, 32;
	add.s32 	%r79, %r9, %r3;
	shl.b32 	%r59, %r41, 5;
	add.s32 	%r78, %r59, %r3;
	mad.lo.s32 	%r77, %r41, 48, %r3;
	mov.f32 	%f367, 0f00000000;
	mov.u32 	%r76, %r3;
$L__BB0_3:
	.pragma "nounroll";
	and.b32  	%r83, %r6, 134217724;
	add.s32 	%r60, %r80, -32;
	cvt.s64.s32 	%rd8, %r60;
	cvt.s64.s32 	%rd9, %r76;
	add.s64 	%rd10, %rd8, %rd3;
	shl.b64 	%rd11, %rd10, 2;
	add.s64 	%rd12, %rd1, %rd11;
	ld.global.f32 	%f14, [%rd12];
	st.shared.f32 	[%r11], %f14;
	add.s64 	%rd13, %rd9, %rd4;
	shl.b64 	%rd14, %rd13, 2;
	add.s64 	%rd15, %rd2, %rd14;
	ld.global.f32 	%f15, [%rd15];
	st.shared.f32 	[%r12], %f15;
	bar.sync 	0;
	ld.shared.f32 	%f16, [%r10];
	ld.shared.f32 	%f17, [%r13];
	fma.rn.f32 	%f18, %f16, %f17, %f367;
	ld.shared.f32 	%f19, [%r10+4];
	ld.shared.f32 	%f20, [%r13+64];
	fma.rn.f32 	%f21, %f19, %f20, %f18;
	ld.shared.f32 	%f22, [%r10+8];
	ld.shared.f32 	%f23, [%r13+128];
	fma.rn.f32 	%f24, %f22, %f23, %f21;
	ld.shared.f32 	%f25, [%r10+12];
	ld.shared.f32 	%f26, [%r13+192];
	fma.rn.f32 	%f27, %f25, %f26, %f24;
	ld.shared.f32 	%f28, [%r10+16];
	ld.shared.f32 	%f29, [%r13+256];
	fma.rn.f32 	%f30, %f28, %f29, %f27;
	ld.shared.f32 	%f31, [%r10+20];
	ld.shared.f32 	%f32, [%r13+320];
	fma.rn.f32 	%f33, %f31, %f32, %f30;
	ld.shared.f32 	%f34, [%r10+24];
	ld.shared.f32 	%f35, [%r13+384];
	fma.rn.f32 	%f36, %f34, %f35, %f33;
	ld.shared.f32 	%f37, [%r10+28];
	ld.shared.f32 	%f38, [%r13+448];
	fma.rn.f32 	%f39, %f37, %f38, %f36;
	ld.shared.f32 	%f40, [%r10+32];
	ld.shared.f32 	%f41, [%r13+512];
	fma.rn.f32 	%f42, %f40, %f41, %f39;
	ld.shared.f32 	%f43, [%r10+36];
	ld.shared.f32 	%f44, [%r13+576];
	fma.rn.f32 	%f45, %f43, %f44, %f42;
	ld.shared.f32 	%f46, [%r10+40];
	ld.shared.f32 	%f47, [%r13+640];
	fma.rn.f32 	%f48, %f46, %f47, %f45;
	ld.shared.f32 	%f49, [%r10+44];
	ld.shared.f32 	%f50, [%r13+704];
	fma.rn.f32 	%f51, %f49, %f50, %f48;
	ld.shared.f32 	%f52, [%r10+48];
	ld.shared.f32 	%f53, [%r13+768];
	fma.rn.f32 	%f54, %f52, %f53, %f51;
	ld.shared.f32 	%f55, [%r10+52];
	ld.shared.f32 	%f56, [%r13+832];
	fma.rn.f32 	%f57, %f55, %f56, %f54;
	ld.shared.f32 	%f58, [%r10+56];
	ld.shared.f32 	%f59, [%r13+896];
	fma.rn.f32 	%f60, %f58, %f59, %f57;
	ld.shared.f32 	%f61, [%r10+60];
	ld.shared.f32 	%f62, [%r13+960];
	fma.rn.f32 	%f63, %f61, %f62, %f60;
	bar.sync 	0;
	add.s32 	%r61, %r80, -16;
	cvt.s64.s32 	%rd16, %r61;
	cvt.s64.s32 	%rd17, %r79;
	add.s64 	%rd18, %rd16, %rd3;
	shl.b64 	%rd19, %rd18, 2;
	add.s64 	%rd20, %rd1, %rd19;
	ld.global.f32 	%f64, [%rd20];
	st.shared.f32 	[%r11], %f64;
	add.s64 	%rd21, %rd17, %rd4;
	shl.b64 	%rd22, %rd21, 2;
	add.s64 	%rd23, %rd2, %rd22;
	ld.global.f32 	%f65, [%rd23];
	st.shared.f32 	[%r12], %f65;
	bar.sync 	0;
	ld.shared.f32 	%f66, [%r10];
	ld.shared.f32 	%f67, [%r13];
	fma.rn.f32 	%f68, %f66, %f67, %f63;
	ld.shared.f32 	%f69, [%r10+4];
	ld.shared.f32 	%f70, [%r13+64];
	fma.rn.f32 	%f71, %f69, %f70, %f68;
	ld.shared.f32 	%f72, [%r10+8];
	ld.shared.f32 	%f73, [%r13+128];
	fma.rn.f32 	%f74, %f72, %f73, %f71;
	ld.shared.f32 	%f75, [%r10+12];
	ld.shared.f32 	%f76, [%r13+192];
	fma.rn.f32 	%f77, %f75, %f76, %f74;
	ld.shared.f32 	%f78, [%r10+16];
	ld.shared.f32 	%f79, [%r13+256];
	fma.rn.f32 	%f80, %f78, %f79, %f77;
	ld.shared.f32 	%f81, [%r10+20];
	ld.shared.f32 	%f82, [%r13+320];
	fma.rn.f32 	%f83, %f81, %f82, %f80;
	ld.shared.f32 	%f84, [%r10+24];
	ld.shared.f32 	%f85, [%r13+384];
	fma.rn.f32 	%f86, %f84, %f85, %f83;
	ld.shared.f32 	%f87, [%r10+28];
	ld.shared.f32 	%f88, [%r13+448];
	fma.rn.f32 	%f89, %f87, %f88, %f86;
	ld.shared.f32 	%f90, [%r10+32];
	ld.shared.f32 	%f91, [%r13+512];
	fma.rn.f32 	%f92, %f90, %f91, %f89;
	ld.shared.f32 	%f93, [%r10+36];
	ld.shared.f32 	%f94, [%r13+576];
	fma.rn.f32 	%f95, %f93, %f94, %f92;
	ld.shared.f32 	%f96, [%r10+40];
	ld.shared.f32 	%f97, [%r13+640];
	fma.rn.f32 	%f98, %f96, %f97, %f95;
	ld.shared.f32 	%f99, [%r10+44];
	ld.shared.f32 	%f100, [%r13+704];
	fma.rn.f32 	%f101, %f99, %f100, %f98;
	ld.shared.f32 	%f102, [%r10+48];
	ld.shared.f32 	%f103, [%r13+768];
	fma.rn.f32 	%f104, %f102, %f103, %f101;
	ld.shared.f32 	%f105, [%r10+52];
	ld.shared.f32 	%f106, [%r13+832];
	fma.rn.f32 	%f107, %f105, %f106, %f104;
	ld.shared.f32 	%f108, [%r10+56];
	ld.shared.f32 	%f109, [%r13+896];
	fma.rn.f32 	%f110, %f108, %f109, %f107;
	ld.shared.f32 	%f111, [%r10+60];
	ld.shared.f32 	%f112, [%r13+960];
	fma.rn.f32 	%f113, %f111, %f112, %f110;
	bar.sync 	0;
	add.s32 	%r62, %r80, 16;
	cvt.s64.s32 	%rd24, %r80;
	cvt.s64.s32 	%rd25, %r78;
	add.s64 	%rd26, %rd24, %rd3;
	shl.b64 	%rd27, %rd26, 2;
	add.s64 	%rd28, %rd1, %rd27;
	ld.global.f32 	%f114, [%rd28];
	st.shared.f32 	[%r11], %f114;
	add.s64 	%rd29, %rd25, %rd4;
	shl.b64 	%rd30, %rd29, 2;
	add.s64 	%rd31, %rd2, %rd30;
	ld.global.f32 	%f115, [%rd31];
	st.shared.f32 	[%r12], %f115;
	bar.sync 	0;
	ld.shared.f32 	%f116, [%r10];
	ld.shared.f32 	%f117, [%r13];
	fma.rn.f32 	%f118, %f116, %f117, %f113;
	ld.shared.f32 	%f119, [%r10+4];
	ld.shared.f32 	%f120, [%r13+64];
	fma.rn.f32 	%f121, %f119, %f120, %f118;
	ld.shared.f32 	%f122, [%r10+8];
	ld.shared.f32 	%f123, [%r13+128];
	fma.rn.f32 	%f124, %f122, %f123, %f121;
	ld.shared.f32 	%f125, [%r10+12];
	ld.shared.f32 	%f126, [%r13+192];
	fma.rn.f32 	%f127, %f125, %f126, %f124;
	ld.shared.f32 	%f128, [%r10+16];
	ld.shared.f32 	%f129, [%r13+256];
	fma.rn.f32 	%f130, %f128, %f129, %f127;
	ld.shared.f32 	%f131, [%r10+20];
	ld.shared.f32 	%f132, [%r13+320];
	fma.rn.f32 	%f133, %f131, %f132, %f130;
	ld.shared.f32 	%f134, [%r10+24];
	ld.shared.f32 	%f135, [%r13+384];
	fma.rn.f32 	%f136, %f134, %f135, %f133;
	ld.shared.f32 	%f137, [%r10+28];
	ld.shared.f32 	%f138, [%r13+448];
	fma.rn.f32 	%f139, %f137, %f138, %f136;
	ld.shared.f32 	%f140, [%r10+32];
	ld.shared.f32 	%f141, [%r13+512];
	fma.rn.f32 	%f142, %f140, %f141, %f139;
	ld.shared.f32 	%f143, [%r10+36];
	ld.shared.f32 	%f144, [%r13+576];
	fma.rn.f32 	%f145, %f143, %f144, %f142;
	ld.shared.f32 	%f146, [%r10+40];
	ld.shared.f32 	%f147, [%r13+640];
	fma.rn.f32 	%f148, %f146, %f147, %f145;
	ld.shared.f32 	%f149, [%r10+44];
	ld.shared.f32 	%f150, [%r13+704];
	fma.rn.f32 	%f151, %f149, %f150, %f148;
	ld.shared.f32 	%f152, [%r10+48];
	ld.shared.f32 	%f153, [%r13+768];
	fma.rn.f32 	%f154, %f152, %f153, %f151;
	ld.shared.f32 	%f155, [%r10+52];
	ld.shared.f32 	%f156, [%r13+832];
	fma.rn.f32 	%f157, %f155, %f156, %f154;
	ld.shared.f32 	%f158, [%r10+56];
	ld.shared.f32 	%f159, [%r13+896];
	fma.rn.f32 	%f160, %f158, %f159, %f157;
	ld.shared.f32 	%f161, [%r10+60];
	ld.shared.f32 	%f162, [%r13+960];
	fma.rn.f32 	%f163, %f161, %f162, %f160;
	bar.sync 	0;
	cvt.s64.s32 	%rd32, %r62;
	cvt.s64.s32 	%rd33, %r77;
	add.s64 	%rd34, %rd32, %rd3;
	shl.b64 	%rd35, %rd34, 2;
	add.s64 	%rd36, %rd1, %rd35;
	ld.global.f32 	%f164, [%rd36];
	st.shared.f32 	[%r11], %f164;
	add.s64 	%rd37, %rd33, %rd4;
	shl.b64 	%rd38, %rd37, 2;
	add.s64 	%rd39, %rd2, %rd38;
	ld.global.f32 	%f165, [%rd39];
	st.shared.f32 	[%r12], %f165;
	bar.sync 	0;
	ld.shared.f32 	%f166, [%r10];
	ld.shared.f32 	%f167, [%r13];
	fma.rn.f32 	%f168, %f166, %f167, %f163;
	ld.shared.f32 	%f169, [%r10+4];
	ld.shared.f32 	%f170, [%r13+64];
	fma.rn.f32 	%f171, %f169, %f170, %f168;
	ld.shared.f32 	%f172, [%r10+8];
	ld.shared.f32 	%f173, [%r13+128];
	fma.rn.f32 	%f174, %f172, %f173, %f171;
	ld.shared.f32 	%f175, [%r10+12];
	ld.shared.f32 	%f176, [%r13+192];
	fma.rn.f32 	%f177, %f175, %f176, %f174;
	ld.shared.f32 	%f178, [%r10+16];
	ld.shared.f32 	%f179, [%r13+256];
	fma.rn.f32 	%f180, %f178, %f179, %f177;
	ld.shared.f32 	%f181, [%r10+20];
	ld.shared.f32 	%f182, [%r13+320];
	fma.rn.f32 	%f183, %f181, %f182, %f180;
	ld.shared.f32 	%f184, [%r10+24];
	ld.shared.f32 	%f185, [%r13+384];
	fma.rn.f32 	%f186, %f184, %f185, %f183;
	ld.shared.f32 	%f187, [%r10+28];
	ld.shared.f32 	%f188, [%r13+448];
	fma.rn.f32 	%f189, %f187, %f188, %f186;
	ld.shared.f32 	%f190, [%r10+32];
	ld.shared.f32 	%f191, [%r13+512];
	fma.rn.f32 	%f192, %f190, %f191, %f189;
	ld.shared.f32 	%f193, [%r10+36];
	ld.shared.f32 	%f194, [%r13+576];
	fma.rn.f32 	%f195, %f193, %f194, %f192;
	ld.shared.f32 	%f196, [%r10+40];
	ld.shared.f32 	%f197, [%r13+640];
	fma.rn.f32 	%f198, %f196, %f197, %f195;
	ld.shared.f32 	%f199, [%r10+44];
	ld.shared.f32 	%f200, [%r13+704];
	fma.rn.f32 	%f201, %f199, %f200, %f198;
	ld.shared.f32 	%f202, [%r10+48];
	ld.shared.f32 	%f203, [%r13+768];
	fma.rn.f32 	%f204, %f202, %f203, %f201;
	ld.shared.f32 	%f205, [%r10+52];
	ld.shared.f32 	%f206, [%r13+832];
	fma.rn.f32 	%f207, %f205, %f206, %f204;
	ld.shared.f32 	%f208, [%r10+56];
	ld.shared.f32 	%f209, [%r13+896];
	fma.rn.f32 	%f210, %f208, %f209, %f207;
	ld.shared.f32 	%f211, [%r10+60];
	ld.shared.f32 	%f212, [%r13+960];
	fma.rn.f32 	%f367, %f211, %f212, %f210;
	bar.sync 	0;
	add.s32 	%r81, %r81, 4;
	add.s32 	%r80, %r80, 64;
	shl.b32 	%r63, %r41, 6;
	add.s32 	%r79, %r79, %r63;
	add.s32 	%r78, %r78, %r63;
	add.s32 	%r77, %r77, %r63;
	add.s32 	%r76, %r76, %r63;
	setp.ne.s32 	%p3, %r81, 0;
	@%p3 bra 	$L__BB0_3;
$L__BB0_4:
	setp.eq.s32 	%p4, %r14, 0;
	@%p4 bra 	$L__BB0_9;
	setp.eq.s32 	%p5, %r14, 1;
	@%p5 bra 	$L__BB0_7;
	shl.b32 	%r64, %r83, 4;
	add.s32 	%r65, %r64, %r7;
	cvt.s64.s32 	%rd40, %r65;
	mad.lo.s32 	%r66, %r9, %r83, %r3;
	cvt.s64.s32 	%rd41, %r66;
	add.s64 	%rd42, %rd40, %rd3;
	shl.b64 	%rd43, %rd42, 2;
	add.s64 	%rd44, %rd1, %rd43;
	ld.global.f32 	%f214, [%rd44];
	st.shared.f32 	[%r11], %f214;
	add.s64 	%rd45, %rd41, %rd4;
	shl.b64 	%rd46, %rd45, 2;
	add.s64 	%rd47, %rd2, %rd46;
	ld.global.f32 	%f215, [%rd47];
	st.shared.f32 	[%r12], %f215;
	bar.sync 	0;
	ld.shared.f32 	%f216, [%r10];
	ld.shared.f32 	%f217, [%r13];
	fma.rn.f32 	%f218, %f216, %f217, %f367;
	ld.shared.f32 	%f219, [%r10+4];
	ld.shared.f32 	%f220, [%r13+64];
	fma.rn.f32 	%f221, %f219, %f220, %f218;
	ld.shared.f32 	%f222, [%r10+8];
	ld.shared.f32 	%f223, [%r13+128];
	fma.rn.f32 	%f224, %f222, %f223, %f221;
	ld.shared.f32 	%f225, [%r10+12];
	ld.shared.f32 	%f226, [%r13+192];
	fma.rn.f32 	%f227, %f225, %f226, %f224;
	ld.shared.f32 	%f228, [%r10+16];
	ld.shared.f32 	%f229, [%r13+256];
	fma.rn.f32 	%f230, %f228, %f229, %f227;
	ld.shared.f32 	%f231, [%r10+20];
	ld.shared.f32 	%f232, [%r13+320];
	fma.rn.f32 	%f233, %f231, %f232, %f230;
	ld.shared.f32 	%f234, [%r10+24];
	ld.shared.f32 	%f235, [%r13+384];
	fma.rn.f32 	%f236, %f234, %f235, %f233;
	ld.shared.f32 	%f237, [%r10+28];
	ld.shared.f32 	%f238, [%r13+448];
	fma.rn.f32 	%f239, %f237, %f238, %f236;
	ld.shared.f32 	%f240, [%r10+32];
	ld.shared.f32 	%f241, [%r13+512];
	fma.rn.f32 	%f242, %f240, %f241, %f239;
	ld.shared.f32 	%f243, [%r10+36];
	ld.shared.f32 	%f244, [%r13+576];
	fma.rn.f32 	%f245, %f243, %f244, %f242;
	ld.shared.f32 	%f246, [%r10+40];
	ld.shared.f32 	%f247, [%r13+640];
	fma.rn.f32 	%f248, %f246, %f247, %f245;
	ld.shared.f32 	%f249, [%r10+44];
	ld.shared.f32 	%f250, [%r13+704];
	fma.rn.f32 	%f251, %f249, %f250, %f248;
	ld.shared.f32 	%f252, [%r10+48];
	ld.shared.f32 	%f253, [%r13+768];
	fma.rn.f32 	%f254, %f252, %f253, %f251;
	ld.shared.f32 	%f255, [%r10+52];
	ld.shared.f32 	%f256, [%r13+832];
	fma.rn.f32 	%f257, %f255, %f256, %f254;
	ld.shared.f32 	%f258, [%r10+56];
	ld.shared.f32 	%f259, [%r13+896];
	fma.rn.f32 	%f260, %f258, %f259, %f257;
	ld.shared.f32 	%f261, [%r10+60];
	ld.shared.f32 	%f262, [%r13+960];
	fma.rn.f32 	%f263, %f261, %f262, %f260;
	bar.sync 	0;
	add.s32 	%r67, %r65, 16;
	cvt.s64.s32 	%rd48, %r67;
	add.s32 	%r68, %r66, %r9;
	cvt.s64.s32 	%rd49, %r68;
	add.s64 	%rd50, %rd48, %rd3;
	shl.b64 	%rd51, %rd50, 2;
	add.s64 	%rd52, %rd1, %rd51;
	ld.global.f32 	%f264, [%rd52];
	st.shared.f32 	[%r11], %f264;
	add.s64 	%rd53, %rd49, %rd4;
	shl.b64 	%rd54, %rd53, 2;
	add.s64 	%rd55, %rd2, %rd54;
	ld.global.f32 	%f265, [%rd55];
	st.shared.f32 	[%r12], %f265;
	bar.sync 	0;
	ld.shared.f32 	%f266, [%r10];
	ld.shared.f32 	%f267, [%r13];
	fma.rn.f32 	%f268, %f266, %f267, %f263;
	ld.shared.f32 	%f269, [%r10+4];
	ld.shared.f32 	%f270, [%r13+64];
	fma.rn.f32 	%f271, %f269, %f270, %f268;
	ld.shared.f32 	%f272, [%r10+8];
	ld.shared.f32 	%f273, [%r13+128];
	fma.rn.f32 	%f274, %f272, %f273, %f271;
	ld.shared.f32 	%f275, [%r10+12];
	ld.shared.f32 	%f276, [%r13+192];
	fma.rn.f32 	%f277, %f275, %f276, %f274;
	ld.shared.f32 	%f278, [%r10+16];
	ld.shared.f32 	%f279, [%r13+256];
	fma.rn.f32 	%f280, %f278, %f279, %f277;
	ld.shared.f32 	%f281, [%r10+20];
	ld.shared.f32 	%f282, [%r13+320];
	fma.rn.f32 	%f283, %f281, %f282, %f280;
	ld.shared.f32 	%f284, [%r10+24];
	ld.shared.f32 	%f285, [%r13+384];
	fma.rn.f32 	%f286, %f284, %f285, %f283;
	ld.shared.f32 	%f287, [%r10+28];
	ld.shared.f32 	%f288, [%r13+448];
	fma.rn.f32 	%f289, %f287, %f288, %f286;
	ld.shared.f32 	%f290, [%r10+32];
	ld.shared.f32 	%f291, [%r13+512];
	fma.rn.f32 	%f292, %f290, %f291, %f289;
	ld.shared.f32 	%f293, [%r10+36];
	ld.shared.f32 	%f294, [%r13+576];
	fma.rn.f32 	%f295, %f293, %f294, %f292;
	ld.shared.f32 	%f296, [%r10+40];
	ld.shared.f32 	%f297, [%r13+640];
	fma.rn.f32 	%f298, %f296, %f297, %f295;
	ld.shared.f32 	%f299, [%r10+44];
	ld.shared.f32 	%f300, [%r13+704];
	fma.rn.f32 	%f301, %f299, %f300, %f298;
	ld.shared.f32 	%f302, [%r10+48];
	ld.shared.f32 	%f303, [%r13+768];
	fma.rn.f32 	%f304, %f302, %f303, %f301;
	ld.shared.f32 	%f305, [%r10+52];
	ld.shared.f32 	%f306, [%r13+832];
	fma.rn.f32 	%f307, %f305, %f306, %f304;
	ld.shared.f32 	%f308, [%r10+56];
	ld.shared.f32 	%f309, [%r13+896];
	fma.rn.f32 	%f310, %f308, %f309, %f307;
	ld.shared.f32 	%f311, [%r10+60];
	ld.shared.f32 	%f312, [%r13+960];
	fma.rn.f32 	%f367, %f311, %f312, %f310;
	bar.sync 	0;
	add.s32 	%r83, %r83, 2;
$L__BB0_7:
	and.b32  	%r69, %r6, 1;
	setp.eq.b32 	%p6, %r69, 1;
	not.pred 	%p7, %p6;
	@%p7 bra 	$L__BB0_9;
	shl.b32 	%r70, %r83, 4;
	add.s32 	%r71, %r70, %r7;
	cvt.s64.s32 	%rd56, %r71;
	mad.lo.s32 	%r72, %r9, %r83, %r3;
	cvt.s64.s32 	%rd57, %r72;
	add.s64 	%rd58, %rd56, %rd3;
	shl.b64 	%rd59, %rd58, 2;
	add.s64 	%rd60, %rd1, %rd59;
	ld.global.f32 	%f313, [%rd60];
	st.shared.f32 	[%r11], %f313;
	add.s64 	%rd61, %rd57, %rd4;
	shl.b64 	%rd62, %rd61, 2;
	add.s64 	%rd63, %rd2, %rd62;
	ld.global.f32 	%f314, [%rd63];
	st.shared.f32 	[%r12], %f314;
	bar.sync 	0;
	ld.shared.f32 	%f315, [%r10];
	ld.shared.f32 	%f316, [%r13];
	fma.rn.f32 	%f317, %f315, %f316, %f367;
	ld.shared.f32 	%f318, [%r10+4];
	ld.shared.f32 	%f319, [%r13+64];
	fma.rn.f32 	%f320, %f318, %f319, %f317;
	ld.shared.f32 	%f321, [%r10+8];
	ld.shared.f32 	%f322, [%r13+128];
	fma.rn.f32 	%f323, %f321, %f322, %f320;
	ld.shared.f32 	%f324, [%r10+12];
	ld.shared.f32 	%f325, [%r13+192];
	fma.rn.f32 	%f326, %f324, %f325, %f323;
	ld.shared.f32 	%f327, [%r10+16];
	ld.shared.f32 	%f328, [%r13+256];
	fma.rn.f32 	%f329, %f327, %f328, %f326;
	ld.shared.f32 	%f330, [%r10+20];
	ld.shared.f32 	%f331, [%r13+320];
	fma.rn.f32 	%f332, %f330, %f331, %f329;
	ld.shared.f32 	%f333, [%r10+24];
	ld.shared.f32 	%f334, [%r13+384];
	fma.rn.f32 	%f335, %f333, %f334, %f332;
	ld.shared.f32 	%f336, [%r10+28];
	ld.shared.f32 	%f337, [%r13+448];
	fma.rn.f32 	%f338, %f336, %f337, %f335;
	ld.shared.f32 	%f339, [%r10+32];
	ld.shared.f32 	%f340, [%r13+512];
	fma.rn.f32 	%f341, %f339, %f340, %f338;
	ld.shared.f32 	%f342, [%r10+36];
	ld.shared.f32 	%f343, [%r13+576];
	fma.rn.f32 	%f344, %f342, %f343, %f341;
	ld.shared.f32 	%f345, [%r10+40];
	ld.shared.f32 	%f346, [%r13+640];
	fma.rn.f32 	%f347, %f345, %f346, %f344;
	ld.shared.f32 	%f348, [%r10+44];
	ld.shared.f32 	%f349, [%r13+704];
	fma.rn.f32 	%f350, %f348, %f349, %f347;
	ld.shared.f32 	%f351, [%r10+48];
	ld.shared.f32 	%f352, [%r13+768];
	fma.rn.f32 	%f353, %f351, %f352, %f350;
	ld.shared.f32 	%f354, [%r10+52];
	ld.shared.f32 	%f355, [%r13+832];
	fma.rn.f32 	%f356, %f354, %f355, %f353;
	ld.shared.f32 	%f357, [%r10+56];
	ld.shared.f32 	%f358, [%r13+896];
	fma.rn.f32 	%f359, %f357, %f358, %f356;
	ld.shared.f32 	%f360, [%r10+60];
	ld.shared.f32 	%f361, [%r13+960];
	fma.rn.f32 	%f367, %f360, %f361, %f359;
	bar.sync 	0;
$L__BB0_9:
	add.s32 	%r73, %r2, %r3;
	cvt.s64.s32 	%rd64, %r73;
	cvta.to.global.u64 	%rd65, %rd7;
	shl.b32 	%r74, %r4, 4;
	add.s32 	%r75, %r74, %r5;
	cvt.u64.u32 	%rd66, %r75;
	add.s64 	%rd67, %rd64, %rd66;
	shl.b64 	%rd68, %rd67, 2;
	add.s64 	%rd69, %rd65, %rd68;
	st.global.f32 	[%rd69], %f367;
	ret;

}


// ===== COMPILED SASS (sm_100) =====

	.target	sm_100

	.elftype	@"ET_EXEC"


//--------------------- .note.nv.tkinfo           --------------------------
	.section	.note.nv.tkinfo,"",@"SHT_NOTE"
	.sectionflags	@"SHF_NOTE_NV_TKINFO"
	.tkinfo
        /*0018*/ 	.word	0x00000002
        /*0030*/ 	.string	""
        /*0030*/ 	.string	"ptxas"
        /*0030*/ 	.string	"Cuda compilation tools, release 13.0, V13.0.88"
        /*0030*/ 	.string	"Build cuda_13.0.r13.0/compiler.36424714_0"
        /*0030*/ 	.string	"-arch sm_100 -m 64 "



//--------------------- .note.nv.cuinfo           --------------------------
	.section	.note.nv.cuinfo,"",@"SHT_NOTE"
	.sectionflags	@"SHF_NOTE_NV_CUINFO"
        /*0018*/ 	.short	0x0002
        /*001a*/ 	.short	0x0064
        /*001c*/ 	.short	0x0082
	.zero		2


//--------------------- .nv.info                  --------------------------
	.section	.nv.info,"",@"SHT_CUDA_INFO"
	.align	4


	//----- nvinfo : EIATTR_REGCOUNT
	.align		4
        /*0000*/ 	.byte	0x04, 0x2f
        /*0002*/ 	.short	(.L_1 - .L_0)
	.align		4
.L_0:
        /*0004*/ 	.word	index@(_Z12MatMulKernel6MatrixS_S_)
        /*0008*/ 	.word	0x00000020


	//----- nvinfo : EIATTR_FRAME_SIZE
	.align		4
.L_1:
        /*000c*/ 	.byte	0x04, 0x11
        /*000e*/ 	.short	(.L_3 - .L_2)
	.align		4
.L_2:
        /*0010*/ 	.word	index@(_Z12MatMulKernel6MatrixS_S_)
        /*0014*/ 	.word	0x00000000


	//----- nvinfo : EIATTR_MIN_STACK_SIZE
	.align		4
.L_3:
        /*0018*/ 	.byte	0x04, 0x12
        /*001a*/ 	.short	(.L_5 - .L_4)
	.align		4
.L_4:
        /*001c*/ 	.word	index@(_Z12MatMulKernel6MatrixS_S_)
        /*0020*/ 	.word	0x00000000
.L_5:


//--------------------- .nv.compat                --------------------------
	.section	.nv.compat,"",@"SHT_CUDA_COMPAT_INFO"
	.align	4
        /*0000*/ 	.byte	0x02, 0x09, 0x00, 0x00, 0x02, 0x02, 0x01, 0x00, 0x02, 0x05, 0x05, 0x00, 0x03, 0x07, 0x01, 0x01
        /*0010*/ 	.byte	0x02, 0x03, 0x00, 0x00, 0x02, 0x06, 0x01, 0x00, 0x04, 0x0b, 0x08, 0x00, 0x09, 0x00, 0x00, 0x00
        /*0020*/ 	.byte	0x00, 0x00, 0x00, 0x00


//--------------------- .nv.info._Z12MatMulKernel6MatrixS_S_ --------------------------
	.section	.nv.info._Z12MatMulKernel6MatrixS_S_,"",@"SHT_CUDA_INFO"
	.sectionflags	@""
	.align	4


	//----- nvinfo : EIATTR_CUDA_API_VERSION
	.align		4
        /*0000*/ 	.byte	0x04, 0x37
        /*0002*/ 	.short	(.L_7 - .L_6)
.L_6:
        /*0004*/ 	.word	0x00000082


	//----- nvinfo : EIATTR_KPARAM_INFO
	.align		4
.L_7:
        /*0008*/ 	.byte	0x04, 0x17
        /*000a*/ 	.short	(.L_9 - .L_8)
.L_8:
        /*000c*/ 	.word	0x00000000
        /*0010*/ 	.short	0x0002
        /*0012*/ 	.short	0x0030
        /*0014*/ 	.byte	0x00, 0xf0, 0x61, 0x00


	//----- nvinfo : EIATTR_KPARAM_INFO
	.align		4
.L_9:
        /*0018*/ 	.byte	0x04, 0x17
        /*001a*/ 	.short	(.L_11 - .L_10)
.L_10:
        /*001c*/ 	.word	0x00000000
        /*0020*/ 	.short	0x0001
        /*0022*/ 	.short	0x0018
        /*0024*/ 	.byte	0x00, 0xf0, 0x61, 0x00


	//----- nvinfo : EIATTR_KPARAM_INFO
	.align		4
.L_11:
        /*0028*/ 	.byte	0x04, 0x17
        /*002a*/ 	.short	(.L_13 - .L_12)
.L_12:
        /*002c*/ 	.word	0x00000000
        /*0030*/ 	.short	0x0000
        /*0032*/ 	.short	0x0000
        /*0034*/ 	.byte	0x00, 0xf0, 0x61, 0x00


	//----- nvinfo : EIATTR_SPARSE_MMA_MASK
	.align		4
.L_13:
        /*0038*/ 	.byte	0x03, 0x50
        /*003a*/ 	.short	0x0000


	//----- nvinfo : EIATTR_MAXREG_COUNT
	.align		4
        /*003c*/ 	.byte	0x03, 0x1b
        /*003e*/ 	.short	0x00ff


	//----- nvinfo : EIATTR_NUM_BARRIERS
	.align		4
        /*0040*/ 	.byte	0x02, 0x4c
        /*0042*/ 	.byte	0x01
	.zero		1


	//----- nvinfo : EIATTR_MERCURY_ISA_VERSION
	.align		4
        /*0044*/ 	.byte	0x03, 0x5f
        /*0046*/ 	.short	0x0101


	//----- nvinfo : EIATTR_VRC_CTA_INIT_COUNT
	.align		4
        /*0048*/ 	.byte	0x02, 0x4a
	.zero		1
	.zero		1


	//----- nvinfo : EIATTR_EXIT_INSTR_OFFSETS
	.align		4
        /*004c*/ 	.byte	0x04, 0x1c
        /*004e*/ 	.short	(.L_15 - .L_14)


	//   ....[0]....
.L_14:
        /*0050*/ 	.word	0x00001bd0


	//----- nvinfo : EIATTR_CBANK_PARAM_SIZE
	.align		4
.L_15:
        /*0054*/ 	.byte	0x03, 0x19
        /*0056*/ 	.short	0x0048


	//----- nvinfo : EIATTR_PARAM_CBANK
	.align		4
        /*0058*/ 	.byte	0x04, 0x0a
        /*005a*/ 	.short	(.L_17 - .L_16)
	.align		4
.L_16:
        /*005c*/ 	.word	index@(.nv.constant0._Z12MatMulKernel6MatrixS_S_)
        /*0060*/ 	.short	0x0380
        /*0062*/ 	.short	0x0048


	//----- nvinfo : EIATTR_SW_WAR
	.align		4
.L_17:
        /*0064*/ 	.byte	0x04, 0x36
        /*0066*/ 	.short	(.L_19 - .L_18)
.L_18:
        /*0068*/ 	.word	0x00000008
.L_19:


//--------------------- .nv.callgraph             --------------------------
	.section	.nv.callgraph,"",@"SHT_CUDA_CALLGRAPH"
	.align	4
	.sectionentsize	8
	.align		4
        /*0000*/ 	.word	0x00000000
	.align		4
        /*0004*/ 	.word	0xffffffff
	.align		4
        /*0008*/ 	.word	0x00000000
	.align		4
        /*000c*/ 	.word	0xfffffffe
	.align		4
        /*0010*/ 	.word	0x00000000
	.align		4
        /*0014*/ 	.word	0xfffffffd
	.align		4
        /*0018*/ 	.word	0x00000000
	.align		4
        /*001c*/ 	.word	0xfffffffc


//--------------------- .text._Z12MatMulKernel6MatrixS_S_ --------------------------
	.section	.text._Z12MatMulKernel6MatrixS_S_,"ax",@progbits
	.align	128
        .global         _Z12MatMulKernel6MatrixS_S_
        .type           _Z12MatMulKernel6MatrixS_S_,@function
        .size           _Z12MatMulKernel6MatrixS_S_,(.L_x_5 - _Z12MatMulKernel6MatrixS_S_)
        .other          _Z12MatMulKernel6MatrixS_S_,@"STO_CUDA_ENTRY STV_DEFAULT"
_Z12MatMulKernel6MatrixS_S_:
.text._Z12MatMulKernel6MatrixS_S_:
[----:B------:R-:W-:Y:S01]  /*0000*/  LDC R1, c[0x0][0x37c] ;  /* 0x0000df00ff017b82 */ /* 0x000fe20000000800 */
[----:B------:R-:W0:Y:S01]  /*0010*/  S2R R17, SR_CTAID.X ;  /* 0x0000000000117919 */ /* 0x000e220000002500 */
[----:B------:R-:W1:Y:S06]  /*0020*/  LDCU UR6, c[0x0][0x380] ;  /* 0x00007000ff0677ac */ /* 0x000e6c0008000800 */
[----:B------:R-:W2:Y:S01]  /*0030*/  S2UR UR4, SR_CTAID.Y ;  /* 0x00000000000479c3 */ /* 0x000ea20000002600 */
[----:B------:R-:W-:Y:S01]  /*0040*/  HFMA2 R25, -RZ, RZ, 0, 0 ;  /* 0x00000000ff197431 */ /* 0x000fe200000001ff */
[----:B------:R-:W3:Y:S01]  /*0050*/  S2R R9, SR_TID.Y ;  /* 0x0000000000097919 */ /* 0x000ee20000002200 */
[----:B------:R-:W4:Y:S01]  /*0060*/  LDCU.64 UR12, c[0x0][0x358] ;  /* 0x00006b00ff0c77ac */ /* 0x000f220008000a00 */
[----:B------:R-:W3:Y:S01]  /*0070*/  S2R R6, SR_TID.X ;  /* 0x0000000000067919 */ /* 0x000ee20000002100 */
[----:B-1----:R-:W-:-:S02]  /*0080*/  UISETP.GE.AND UP0, UPT, UR6, 0x10, UPT ;  /* 0x000000100600788c */ /* 0x002fc4000bf06270 */
[----:B------:R-:W-:-:S04]  /*0090*/  USHF.R.S32.HI UR5, URZ, 0x1f, UR6 ;  /* 0x0000001fff057899 */ /* 0x000fc80008011406 */
[----:B------:R-:W-:Y:S02]  /*00a0*/  ULEA.HI UR5, UR5, UR6, URZ, 0x4 ;  /* 0x0000000605057291 */ /* 0x000fe4000f8f20ff */
[----:B--2---:R-:W-:Y:S01]  /*00b0*/  USHF.L.U32 UR4, UR4, 0x4, URZ ;  /* 0x0000000404047899 */ /* 0x004fe200080006ff */
[----:B0-----:R-:W-:Y:S01]  /*00c0*/  SHF.L.U32 R17, R17, 0x4, RZ ;  /* 0x0000000411117819 */ /* 0x001fe200000006ff */
[----:B----4-:R-:W-:Y:S10]  /*00d0*/  BRA.U !UP0, `(.L_x_0) ;  /* 0x0000001908907547 */ /* 0x010ff4000b800000 */
[----:B------:R-:W0:Y:S01]  /*00e0*/  S2UR UR8, SR_CgaCtaId ;  /* 0x00000000000879c3 */ /* 0x000e220000008800 */
[----:B------:R-:W3:Y:S01]  /*00f0*/  LDCU UR11, c[0x0][0x388] ;  /* 0x00007100ff0b77ac */ /* 0x000ee20008000800 */
[----:B------:R-:W-:Y:S02]  /*0100*/  MOV R25, RZ ;  /* 0x000000ff00197202 */ /* 0x000fe40000000f00 */
[----:B------:R-:W-:Y:S01]  /*0110*/  MOV R20, RZ ;  /* 0x000000ff00147202 */ /* 0x000fe20000000f00 */
[----:B------:R-:W-:Y:S01]  /*0120*/  USHF.R.S32.HI UR5, URZ, 0x4, UR5 ;  /* 0x00000004ff057899 */ /* 0x000fe20008011405 */
[----:B------:R-:W-:Y:S02]  /*0130*/  UMOV UR7, 0x400 ;  /* 0x0000040000077882 */ /* 0x000fe40000000000 */
[----:B------:R-:W1:Y:S01]  /*0140*/  LDC R18, c[0x0][0x3a0] ;  /* 0x0000e800ff127b82 */ /* 0x000e620000000800 */
[----:B------:R-:W-:-:S04]  /*0150*/  UIADD3 UR10, UPT, UPT, UR5, -0x1, URZ ;  /* 0xffffffff050a7890 */ /* 0x000fc8000fffe0ff */
[----:B------:R-:W-:Y:S01]  /*0160*/  UISETP.GE.U32.AND UP0, UPT, UR10, 0x3, UPT ;  /* 0x000000030a00788c */ /* 0x000fe2000bf06070 */
[----:B---3--:R-:W-:Y:S01]  /*0170*/  IMAD R16, R9, UR11, R6 ;  /* 0x0000000b09107c24 */ /* 0x008fe2000f8e0206 */
[----:B------:R-:W-:Y:S02]  /*0180*/  UIMAD UR6, UR4, UR11, URZ ;  /* 0x0000000b040672a4 */ /* 0x000fe4000f8e02ff */
[----:B0-----:R-:W-:Y:S02]  /*0190*/  ULEA UR9, UR8, UR7, 0x18 ;  /* 0x0000000708097291 */ /* 0x001fe4000f8ec0ff */
[----:B------:R-:W-:Y:S01]  /*01a0*/  SHF.R.S32.HI R2, RZ, 0x1f, R16 ;  /* 0x0000001fff027819 */ /* 0x000fe20000011410 */
[----:B------:R-:W-:-:S04]  /*01b0*/  UIADD3 UR7, UPT, UPT, UR7, 0x400, URZ ;  /* 0x0000040007077890 */ /* 0x000fc8000fffe0ff */
[----:B------:R-:W-:Y:S01]  /*01c0*/  ULEA UR7, UR8, UR7, 0x18 ;  /* 0x0000000708077291 */ /* 0x000fe2000f8ec0ff */
[C---:B------:R-:W-:Y:S01]  /*01d0*/  LEA R7, R9.reuse, UR9, 0x6 ;  /* 0x0000000909077c11 */ /* 0x040fe2000f8e30ff */
[----:B-1----:R-:W-:Y:S01]  /*01e0*/  IMAD R5, R9, R18, R6 ;  /* 0x0000001209057224 */ /* 0x002fe200078e0206 */
[----:B------:R-:W-:-:S03]  /*01f0*/  SHF.L.U32 R26, R18, 0x4, RZ ;  /* 0x00000004121a7819 */ /* 0x000fc600000006ff */
[C---:B------:R-:W-:Y:S02]  /*0200*/  LEA R0, R6.reuse, UR7, 0x2 ;  /* 0x0000000706007c11 */ /* 0x040fe4000f8e10ff */
[----:B------:R-:W-:Y:S02]  /*0210*/  SHF.R.S32.HI R3, RZ, 0x1f, R5 ;  /* 0x0000001fff037819 */ /* 0x000fe40000011405 */
[----:B------:R-:W-:Y:S02]  /*0220*/  LEA R6, R6, R7, 0x2 ;  /* 0x0000000706067211 */ /* 0x000fe400078e10ff */
[----:B------:R-:W-:Y:S01]  /*0230*/  LEA R4, R9, R0, 0x6 ;  /* 0x0000000009047211 */ /* 0x000fe200078e30ff */
[----:B------:R-:W-:Y:S06]  /*0240*/  BRA.U !UP0, `(.L_x_1) ;  /* 0x0000000d08807547 */ /* 0x000fec000b800000 */
[----:B------:R-:W-:Y:S01]  /*0250*/  UIADD3 UR6, UPT, UPT, UR6, 0x20, URZ ;  /* 0x0000002006067890 */ /* 0x000fe2000fffe0ff */
[----:B------:R-:W-:Y:S01]  /*0260*/  IADD3 R26, PT, PT, R17, R26, RZ ;  /* 0x0000001a111a7210 */ /* 0x000fe20007ffe0ff */
[----:B------:R-:W-:Y:S01]  /*0270*/  ULOP3.LUT UR7, UR5, 0x7fffffc, URZ, 0xc0, !UPT ;  /* 0x07fffffc05077892 */ /* 0x000fe2000f8ec0ff */
[CC--:B------:R-:W-:Y:S01]  /*0280*/  LEA R24, R18.reuse, R17.reuse, 0x5 ;  /* 0x0000001112187211 */ /* 0x0c0fe200078e28ff */
[----:B------:R-:W-:Y:S01]  /*0290*/  IMAD R22, R18, 0x30, R17 ;  /* 0x0000003012167824 */ /* 0x000fe200078e0211 */
[----:B------:R-:W-:Y:S01]  /*02a0*/  MOV R25, RZ ;  /* 0x000000ff00197202 */ /* 0x000fe20000000f00 */
[----:B------:R-:W0:Y:S01]  /*02b0*/  LDCU.64 UR10, c[0x0][0x3a8] ;  /* 0x00007500ff0a77ac */ /* 0x000e220008000a00 */
[----:B------:R-:W-:Y:S02]  /*02c0*/  MOV R20, R17 ;  /* 0x0000001100147202 */ /* 0x000fe40000000f00 */
[----:B------:R-:W-:Y:S01]  /*02d0*/  MOV R19, UR6 ;  /* 0x0000000600137c02 */ /* 0x000fe20008000f00 */
[----:B------:R-:W1:Y:S01]  /*02e0*/  LDCU.64 UR8, c[0x0][0x390] ;  /* 0x00007200ff0877ac */ /* 0x000e620008000a00 */
[----:B------:R-:W-:-:S12]  /*02f0*/  UIADD3 UR7, UPT, UPT, -UR7, URZ, URZ ;  /* 0x000000ff07077290 */ /* 0x000fd8000fffe1ff */
.L_x_2:
[----:B------:R-:W-:Y:S02]  /*0300*/  IADD3 R9, PT, PT, R19, -0x20, RZ ;  /* 0xffffffe013097810 */ /* 0x000fe40007ffe0ff */
[----:B------:R-:W-:Y:S02]  /*0310*/  IADD3 R11, P0, PT, R5, R20, RZ ;  /* 0x00000014050b7210 */ /* 0x000fe40007f1e0ff */
[----:B------:R-:W-:Y:S02]  /*0320*/  IADD3 R13, P1, PT, R16, R9, RZ ;  /* 0x00000009100d7210 */ /* 0x000fe40007f3e0ff */
[----:B------:R-:W-:Y:S02]  /*0330*/  LEA.HI.X.SX32 R12, R20, R3, 0x1, P0 ;  /* 0x00000003140c7211 */ /* 0x000fe400000f0eff */
[----:B0-----:R-:W-:Y:S02]  /*0340*/  LEA R8, P0, R11, UR10, 0x2 ;  /* 0x0000000a0b087c11 */ /* 0x001fe4000f8010ff */
[----:B------:R-:W-:-:S02]  /*0350*/  LEA.HI.X.SX32 R14, R9, R2, 0x1, P1 ;  /* 0x00000002090e7211 */ /* 0x000fc400008f0eff */
[----:B-1----:R-:W-:Y:S02]  /*0360*/  LEA R10, P1, R13, UR8, 0x2 ;  /* 0x000000080d0a7c11 */ /* 0x002fe4000f8210ff */
[----:B------:R-:W-:Y:S02]  /*0370*/  LEA.HI.X R9, R11, UR11, R12, 0x2, P0 ;  /* 0x0000000b0b097c11 */ /* 0x000fe400080f140c */
[----:B------:R-:W-:-:S03]  /*0380*/  LEA.HI.X R11, R13, UR9, R14, 0x2, P1 ;  /* 0x000000090d0b7c11 */ /* 0x000fc600088f140e */
[----:B------:R-:W2:Y:S04]  /*0390*/  LDG.E R23, desc[UR12][R8.64] ;  /* 0x0000000c08177981 */ /* 0x000ea8000c1e1900 */
[----:B------:R-:W3:Y:S04]  /*03a0*/  LDG.E R11, desc[UR12][R10.64] ;  /* 0x0000000c0a0b7981 */ /* 0x000ee8000c1e1900 */
[----:B---3--:R-:W-:Y:S04]  /*03b0*/  STS [R6], R11 ;  /* 0x0000000b06007388 */ /* 0x008fe80000000800 */
[----:B--2---:R-:W-:Y:S01]  /*03c0*/  STS [R4], R23 ;  /* 0x0000001704007388 */ /* 0x004fe20000000800 */
[----:B------:R-:W-:Y:S06]  /*03d0*/  BAR.SYNC.DEFER_BLOCKING 0x0 ;  /* 0x0000000000007b1d */ /* 0x000fec0000010000 */
[----:B------:R-:W-:Y:S04]  /*03e0*/  LDS R27, [R0] ;  /* 0x00000000001b7984 */ /* 0x000fe80000000800 */
[----:B------:R-:W0:Y:S04]  /*03f0*/  LDS.128 R12, [R7] ;  /* 0x00000000070c7984 */ /* 0x000e280000000c00 */
[----:B------:R-:W1:Y:S04]  /*0400*/  LDS R29, [R0+0x40] ;  /* 0x00004000001d7984 */ /* 0x000e680000000800 */
[----:B------:R-:W2:Y:S04]  /*0410*/  LDS R21, [R0+0x80] ;  /* 0x0000800000157984 */ /* 0x000ea80000000800 */
[----:B------:R-:W-:Y:S04]  /*0420*/  LDS.128 R8, [R7+0x10] ;  /* 0x0000100007087984 */ /* 0x000fe80000000c00 */
[----:B------:R-:W-:Y:S01]  /*0430*/  LDS R23, [R0+0x200] ;  /* 0x0002000000177984 */ /* 0x000fe20000000800 */
[----:B0-----:R-:W-:-:S03]  /*0440*/  FFMA R28, R12, R27, R25 ;  /* 0x0000001b0c1c7223 */ /* 0x001fc60000000019 */
[----:B------:R-:W0:Y:S04]  /*0450*/  LDS R12, [R0+0xc0] ;  /* 0x0000c000000c7984 */ /* 0x000e280000000800 */
[----:B------:R-:W3:Y:S01]  /*0460*/  LDS R25, [R0+0x100] ;  /* 0x0001000000197984 */ /* 0x000ee20000000800 */
[----:B-1----:R-:W-:-:S03]  /*0470*/  FFMA R13, R29, R13, R28 ;  /* 0x0000000d1d0d7223 */ /* 0x002fc6000000001c */
[----:B------:R-:W1:Y:S01]  /*0480*/  LDS R28, [R0+0x140] ;  /* 0x00014000001c7984 */ /* 0x000e620000000800 */
[----:B--2---:R-:W-:-:S03]  /*0490*/  FFMA R13, R21, R14, R13 ;  /* 0x0000000e150d7223 */ /* 0x004fc6000000000d */
[----:B------:R-:W2:Y:S01]  /*04a0*/  LDS R21, [R0+0x180] ;  /* 0x0001800000157984 */ /* 0x000ea20000000800 */
[----:B0-----:R-:W-:-:S04]  /*04b0*/  FFMA R13, R12, R15, R13 ;  /* 0x0000000f0c0d7223 */ /* 0x001fc8000000000d */
[----:B---3--:R-:W-:Y:S02]  /*04c0*/  FFMA R13, R8, R25, R13 ;  /* 0x00000019080d7223 */ /* 0x008fe4000000000d */
[----:B------:R-:W0:Y:S02]  /*04d0*/  LDS R8, [R0+0x1c0] ;  /* 0x0001c00000087984 */ /* 0x000e240000000800 */
[----:B-1----:R-:W-:Y:S02]  /*04e0*/  FFMA R9, R28, R9, R13 ;  /* 0x000000091c097223 */ /* 0x002fe4000000000d */
[----:B------:R-:W1:Y:S04]  /*04f0*/  LDS.128 R12, [R7+0x20] ;  /* 0x00002000070c7984 */ /* 0x000e680000000c00 */
[----:B------:R-:W3:Y:S01]  /*0500*/  LDS R28, [R0+0x240] ;  /* 0x00024000001c7984 */ /* 0x000ee20000000800 */
[----:B--2---:R-:W-:-:S03]  /*0510*/  FFMA R9, R21, R10, R9 ;  /* 0x0000000a15097223 */ /* 0x004fc60000000009 */
[----:B------:R-:W2:Y:S04]  /*0520*/  LDS R21, [R0+0x280] ;  /* 0x0002800000157984 */ /* 0x000ea80000000800 */
[----:B------:R-:W-:Y:S01]  /*0530*/  LDS R25, [R0+0x340] ;  /* 0x0003400000197984 */ /* 0x000fe20000000800 */
[----:B0-----:R-:W-:-:S04]  /*0540*/  FFMA R9, R8, R11, R9 ;  /* 0x0000000b08097223 */ /* 0x001fc80000000009 */
[----:B-1----:R-:W-:Y:S02]  /*0550*/  FFMA R9, R12, R23, R9 ;  /* 0x000000170c097223 */ /* 0x002fe40000000009 */
[----:B------:R-:W0:Y:S02]  /*0560*/  LDS R12, [R0+0x2c0] ;  /* 0x0002c000000c7984 */ /* 0x000e240000000800 */
[----:B---3--:R-:W-:Y:S02]  /*0570*/  FFMA R28, R28, R13, R9 ;  /* 0x0000000d1c1c7223 */ /* 0x008fe40000000009 */
[----:B------:R-:W-:Y:S04]  /*0580*/  LDS R13, [R0+0x300] ;  /* 0x00030000000d7984 */ /* 0x000fe80000000800 */
[----:B------:R-:W1:Y:S01]  /*0590*/  LDS.128 R8, [R7+0x30] ;  /* 0x0000300007087984 */ /* 0x000e620000000c00 */
[----:B--2---:R-:W-:Y:S01]  /*05a0*/  FFMA R21, R21, R14, R28 ;  /* 0x0000000e15157223 */ /* 0x004fe2000000001c */
[----:B------:R-:W-:-:S04]  /*05b0*/  IADD3 R23, PT, PT, R19, -0x10, RZ ;  /* 0xfffffff013177810 */ /* 0x000fc80007ffe0ff */
[----:B------:R-:W-:-:S04]  /*05c0*/  IADD3 R14, P0, PT, R16, R23, RZ ;  /* 0x00000017100e7210 */ /* 0x000fc80007f1e0ff */
[----:B------:R-:W-:Y:S02]  /*05d0*/  LEA.HI.X.SX32 R23, R23, R2, 0x1, P0 ;  /* 0x0000000217177211 */ /* 0x000fe400000f0eff */
[----:B------:R-:W-:-:S04]  /*05e0*/  LEA R28, P0, R14, UR8, 0x2 ;  /* 0x000000080e1c7c11 */ /* 0x000fc8000f8010ff */
[----:B------:R-:W-:Y:S01]  /*05f0*/  LEA.HI.X R29, R14, UR9, R23, 0x2, P0 ;  /* 0x000000090e1d7c11 */ /* 0x000fe200080f1417 */
[----:B0-----:R-:W-:Y:S02]  /*0600*/  FFMA R15, R12, R15, R21 ;  /* 0x0000000f0c0f7223 */ /* 0x001fe40000000015 */
[----:B------:R-:W0:Y:S02]  /*0610*/  LDS R21, [R0+0x380] ;  /* 0x0003800000157984 */ /* 0x000e240000000800 */
[----:B-1----:R-:W-:Y:S02]  /*0620*/  FFMA R15, R8, R13, R15 ;  /* 0x0000000d080f7223 */ /* 0x002fe4000000000f */
[----:B------:R-:W1:Y:S01]  /*0630*/  LDS R8, [R0+0x3c0] ;  /* 0x0003c00000087984 */ /* 0x000e620000000800 */
[----:B------:R-:W-:Y:S01]  /*0640*/  BAR.SYNC.DEFER_BLOCKING 0x0 ;  /* 0x0000000000007b1d */ /* 0x000fe20000010000 */
[----:B------:R-:W-:-:S04]  /*0650*/  IADD3 R14, P0, PT, R5, R26, RZ ;  /* 0x0000001a050e7210 */ /* 0x000fc80007f1e0ff */
[----:B------:R-:W-:Y:S02]  /*0660*/  LEA.HI.X.SX32 R13, R26, R3, 0x1, P0 ;  /* 0x000000031a0d7211 */ /* 0x000fe400000f0eff */
[----:B------:R-:W-:-:S04]  /*0670*/  LEA R12, P0, R14, UR10, 0x2 ;  /* 0x0000000a0e0c7c11 */ /* 0x000fc8000f8010ff */
[----:B------:R-:W-:Y:S01]  /*0680*/  LEA.HI.X R13, R14, UR11, R13, 0x2, P0 ;  /* 0x0000000b0e0d7c11 */ /* 0x000fe200080f140d */
[----:B------:R-:W2:Y:S04]  /*0690*/  LDG.E R29, desc[UR12][R28.64] ;  /* 0x0000000c1c1d7981 */ /* 0x000ea8000c1e1900 */
[----:B------:R-:W3:Y:S01]  /*06a0*/  LDG.E R27, desc[UR12][R12.64] ;  /* 0x0000000c0c1b7981 */ /* 0x000ee2000c1e1900 */
[----:B------:R-:W-:-:S04]  /*06b0*/  FFMA R9, R25, R9, R15 ;  /* 0x0000000919097223 */ /* 0x000fc8000000000f */
[----:B0-----:R-:W-:-:S04]  /*06c0*/  FFMA R9, R21, R10, R9 ;  /* 0x0000000a15097223 */ /* 0x001fc80000000009 */
[----:B-1----:R-:W-:Y:S01]  /*06d0*/  FFMA R9, R8, R11, R9 ;  /* 0x0000000b08097223 */ /* 0x002fe20000000009 */
[----:B--2---:R-:W-:Y:S04]  /*06e0*/  STS [R6], R29 ;  /* 0x0000001d06007388 */ /* 0x004fe80000000800 */
[----:B---3--:R-:W-:Y:S01]  /*06f0*/  STS [R4], R27 ;  /* 0x0000001b04007388 */ /* 0x008fe20000000800 */
[----:B------:R-:W-:Y:S06]  /*0700*/  BAR.SYNC.DEFER_BLOCKING 0x0 ;  /* 0x0000000000007b1d */ /* 0x000fec0000010000 */
[----:B------:R-:W-:Y:S04]  /*0710*/  LDS R23, [R0] ;  /* 0x0000000000177984 */ /* 0x000fe80000000800 */
[----:B------:R-:W0:Y:S04]  /*0720*/  LDS.128 R12, [R7] ;  /* 0x00000000070c7984 */ /* 0x000e280000000c00 */
[----:B------:R-:W1:Y:S04]  /*0730*/  LDS R28, [R0+0x40] ;  /* 0x00004000001c7984 */ /* 0x000e680000000800 */
[----:B------:R-:W2:Y:S04]  /*0740*/  LDS R21, [R0+0x80] ;  /* 0x0000800000157984 */ /* 0x000ea80000000800 */
[----:B------:R-:W-:Y:S01]  /*0750*/  LDS R25, [R0+0x340] ;  /* 0x0003400000197984 */ /* 0x000fe20000000800 */
[----:B0-----:R-:W-:-:S03]  /*0760*/  FFMA R9, R12, R23, R9 ;  /* 0x000000170c097223 */ /* 0x001fc60000000009 */
[----:B------:R-:W0:Y:S01]  /*0770*/  LDS R12, [R0+0xc0] ;  /* 0x0000c000000c7984 */ /* 0x000e220000000800 */
[----:B-1----:R-:W-:-:S03]  /*0780*/  FFMA R13, R28, R13, R9 ;  /* 0x0000000d1c0d7223 */ /* 0x002fc60000000009 */
[----:B------:R-:W-:Y:S04]  /*0790*/  LDS R23, [R0+0x100] ;  /* 0x0001000000177984 */ /* 0x000fe80000000800 */
[----:B------:R-:W1:Y:S04]  /*07a0*/  LDS.128 R8, [R7+0x10] ;  /* 0x0000100007087984 */ /* 0x000e680000000c00 */
[----:B------:R-:W3:Y:S01]  /*07b0*/  LDS R28, [R0+0x140] ;  /* 0x00014000001c7984 */ /* 0x000ee20000000800 */
[----:B--2---:R-:W-:-:S03]  /*07c0*/  FFMA R13, R21, R14, R13 ;  /* 0x0000000e150d7223 */ /* 0x004fc6000000000d */
[----:B------:R-:W2:Y:S01]  /*07d0*/  LDS R21, [R0+0x180] ;  /* 0x0001800000157984 */ /* 0x000ea20000000800 */
[----:B0-----:R-:W-:-:S04]  /*07e0*/  FFMA R13, R12, R15, R13 ;  /* 0x0000000f0c0d7223 */ /* 0x001fc8000000000d */
[----:B-1----:R-:W-:Y:S02]  /*07f0*/  FFMA R13, R8, R23, R13 ;  /* 0x00000017080d7223 */ /* 0x002fe4000000000d */
[----:B------:R-:W0:Y:S02]  /*0800*/  LDS R8, [R0+0x1c0] ;  /* 0x0001c00000087984 */ /* 0x000e240000000800 */
[----:B---3--:R-:W-:Y:S02]  /*0810*/  FFMA R9, R28, R9, R13 ;  /* 0x000000091c097223 */ /* 0x008fe4000000000d */
        /* <DEDUP_REMOVED lines=10> */
[----:B------:R-:W1:Y:S01]  /*08c0*/  LDS.128 R8, [R7+0x30] ;  /* 0x0000300007087984 */ /* 0x000e620000000c00 */
[----:B--2---:R-:W-:Y:S01]  /*08d0*/  FFMA R21, R21, R14, R28 ;  /* 0x0000000e15157223 */ /* 0x004fe2000000001c */
[----:B------:R-:W-:-:S04]  /*08e0*/  IADD3 R14, P0, PT, R16, R19, RZ ;  /* 0x00000013100e7210 */ /* 0x000fc80007f1e0ff */
[----:B------:R-:W-:Y:S02]  /*08f0*/  LEA.HI.X.SX32 R23, R19, R2, 0x1, P0 ;  /* 0x0000000213177211 */ /* 0x000fe400000f0eff */
[----:B------:R-:W-:-:S04]  /*0900*/  LEA R28, P0, R14, UR8, 0x2 ;  /* 0x000000080e1c7c11 */ /* 0x000fc8000f8010ff */
[----:B------:R-:W-:Y:S02]  /*0910*/  LEA.HI.X R29, R14, UR9, R23, 0x2, P0 ;  /* 0x000000090e1d7c11 */ /* 0x000fe400080f1417 */
[----:B------:R-:W-:Y:S01]  /*0920*/  IADD3 R14, P0, PT, R5, R24, RZ ;  /* 0x00000018050e7210 */ /* 0x000fe20007f1e0ff */
[----:B0-----:R-:W-:Y:S02]  /*0930*/  FFMA R15, R12, R15, R21 ;  /* 0x0000000f0c0f7223 */ /* 0x001fe40000000015 */
[----:B------:R-:W0:Y:S02]  /*0940*/  LDS R21, [R0+0x380] ;  /* 0x0003800000157984 */ /* 0x000e240000000800 */
[----:B-1----:R-:W-:Y:S02]  /*0950*/  FFMA R15, R8, R13, R15 ;  /* 0x0000000d080f7223 */ /* 0x002fe4000000000f */
[----:B------:R-:W1:Y:S01]  /*0960*/  LDS R8, [R0+0x3c0] ;  /* 0x0003c00000087984 */ /* 0x000e620000000800 */
[----:B------:R-:W-:Y:S01]  /*0970*/  BAR.SYNC.DEFER_BLOCKING 0x0 ;  /* 0x0000000000007b1d */ /* 0x000fe20000010000 */
[----:B------:R-:W-:-:S02]  /*0980*/  LEA.HI.X.SX32 R13, R24, R3, 0x1, P0 ;  /* 0x00000003180d7211 */ /* 0x000fc400000f0eff */
        /* <DEDUP_REMOVED lines=39> */
[----:B------:R-:W-:-:S04]  /*0c00*/  IADD3 R21, PT, PT, R19, 0x10, RZ ;  /* 0x0000001013157810 */ /* 0x000fc80007ffe0ff */
[----:B------:R-:W-:-:S04]  /*0c10*/  IADD3 R14, P0, PT, R16, R21, RZ ;  /* 0x00000015100e7210 */ /* 0x000fc80007f1e0ff */
[----:B------:R-:W-:Y:S02]  /*0c20*/  LEA.HI.X.SX32 R21, R21, R2, 0x1, P0 ;  /* 0x0000000215157211 */ /* 0x000fe400000f0eff */
[----:B------:R-:W-:-:S04]  /*0c30*/  LEA R28, P0, R14, UR8, 0x2 ;  /* 0x000000080e1c7c11 */ /* 0x000fc8000f8010ff */
[----:B------:R-:W-:Y:S02]  /*0c40*/  LEA.HI.X R29, R14, UR9, R21, 0x2, P0 ;  /* 0x000000090e1d7c11 */ /* 0x000fe400080f1415 */
[----:B------:R-:W2:Y:S01]  /*0c50*/  LDS R21, [R0+0x380] ;  /* 0x0003800000157984 */ /* 0x000ea20000000800 */
[----:B0-----:R-:W-:-:S04]  /*0c60*/  FFMA R15, R12, R15, R23 ;  /* 0x0000000f0c0f7223 */ /* 0x001fc80000000017 */
[----:B-1----:R-:W-:Y:S02]  /*0c70*/  FFMA R15, R8, R13, R15 ;  /* 0x0000000d080f7223 */ /* 0x002fe4000000000f */
[----:B------:R-:W0:Y:S01]  /*0c80*/  LDS R8, [R0+0x3c0] ;  /* 0x0003c00000087984 */ /* 0x000e220000000800 */
[----:B------:R-:W-:Y:S01]  /*0c90*/  BAR.SYNC.DEFER_BLOCKING 0x0 ;  /* 0x0000000000007b1d */ /* 0x000fe20000010000 */
[----:B------:R-:W-:-:S04]  /*0ca0*/  IADD3 R14, P0, PT, R5, R22, RZ ;  /* 0x00000016050e7210 */ /* 0x000fc80007f1e0ff */
[----:B------:R-:W-:Y:S02]  /*0cb0*/  LEA.HI.X.SX32 R13, R22, R3, 0x1, P0 ;  /* 0x00000003160d7211 */ /* 0x000fe400000f0eff */
[----:B------:R-:W-:-:S04]  /*0cc0*/  LEA R12, P0, R14, UR10, 0x2 ;  /* 0x0000000a0e0c7c11 */ /* 0x000fc8000f8010ff */
[----:B------:R-:W-:Y:S01]  /*0cd0*/  LEA.HI.X R13, R14, UR11, R13, 0x2, P0 ;  /* 0x0000000b0e0d7c11 */ /* 0x000fe200080f140d */
[----:B------:R-:W3:Y:S04]  /*0ce0*/  LDG.E R29, desc[UR12][R28.64] ;  /* 0x0000000c1c1d7981 */ /* 0x000ee8000c1e1900 */
[----:B------:R-:W4:Y:S01]  /*0cf0*/  LDG.E R27, desc[UR12][R12.64] ;  /* 0x0000000c0c1b7981 */ /* 0x000f22000c1e1900 */
[----:B------:R-:W-:-:S04]  /*0d00*/  FFMA R9, R25, R9, R15 ;  /* 0x0000000919097223 */ /* 0x000fc8000000000f */
[----:B--2---:R-:W-:-:S04]  /*0d10*/  FFMA R9, R21, R10, R9 ;  /* 0x0000000a15097223 */ /* 0x004fc80000000009 */
[----:B0-----:R-:W-:Y:S01]  /*0d20*/  FFMA R9, R8, R11, R9 ;  /* 0x0000000b08097223 */ /* 0x001fe20000000009 */
[----:B------:R-:W-:-:S04]  /*0d30*/  UIADD3 UR7, UPT, UPT, UR7, 0x4, URZ ;  /* 0x0000000407077890 */ /* 0x000fc8000fffe0ff */
[----:B------:R-:W-:Y:S01]  /*0d40*/  UISETP.NE.AND UP0, UPT, UR7, URZ, UPT ;  /* 0x000000ff0700728c */ /* 0x000fe2000bf05270 */
[C---:B------:R-:W-:Y:S02]  /*0d50*/  LEA R20, R18.reuse, R20, 0x6 ;  /* 0x0000001412147211 */ /* 0x040fe400078e30ff */
[C---:B------:R-:W-:Y:S02]  /*0d60*/  LEA R26, R18.reuse, R26, 0x6 ;  /* 0x0000001a121a7211 */ /* 0x040fe400078e30ff */
[C---:B------:R-:W-:Y:S02]  /*0d70*/  LEA R24, R18.reuse, R24, 0x6 ;  /* 0x0000001812187211 */ /* 0x040fe400078e30ff */
[----:B------:R-:W-:Y:S02]  /*0d80*/  IADD3 R19, PT, PT, R19, 0x40, RZ ;  /* 0x0000004013137810 */ /* 0x000fe40007ffe0ff */
[----:B------:R-:W-:Y:S01]  /*0d90*/  LEA R22, R18, R22, 0x6 ;  /* 0x0000001612167211 */ /* 0x000fe200078e30ff */
[----:B---3--:R-:W-:Y:S04]  /*0da0*/  STS [R6], R29 ;  /* 0x0000001d06007388 */ /* 0x008fe80000000800 */
[----:B----4-:R-:W-:Y:S01]  /*0db0*/  STS [R4], R27 ;  /* 0x0000001b04007388 */ /* 0x010fe20000000800 */
[----:B------:R-:W-:Y:S06]  /*0dc0*/  BAR.SYNC.DEFER_BLOCKING 0x0 ;  /* 0x0000000000007b1d */ /* 0x000fec0000010000 */
[----:B------:R-:W-:Y:S04]  /*0dd0*/  LDS R23, [R0] ;  /* 0x0000000000177984 */ /* 0x000fe80000000800 */
[----:B------:R-:W0:Y:S04]  /*0de0*/  LDS.128 R12, [R7] ;  /* 0x00000000070c7984 */ /* 0x000e280000000c00 */
[----:B------:R-:W1:Y:S04]  /*0df0*/  LDS R28, [R0+0x40] ;  /* 0x00004000001c7984 */ /* 0x000e680000000800 */
[----:B------:R-:W2:Y:S01]  /*0e00*/  LDS R21, [R0+0x80] ;  /* 0x0000800000157984 */ /* 0x000ea20000000800 */
        /* <DEDUP_REMOVED lines=23> */
[----:B--2---:R-:W-:-:S03]  /*0f80*/  FFMA R21, R21, R14, R28 ;  /* 0x0000000e15157223 */ /* 0x004fc6000000001c */
[----:B------:R-:W2:Y:S04]  /*0f90*/  LDS R23, [R0+0x340] ;  /* 0x0003400000177984 */ /* 0x000ea80000000800 */
[----:B------:R-:W3:Y:S04]  /*0fa0*/  LDS R28, [R0+0x380] ;  /* 0x00038000001c7984 */ /* 0x000ee80000000800 */
[----:B------:R-:W4:Y:S01]  /*0fb0*/  LDS R14, [R0+0x3c0] ;  /* 0x0003c000000e7984 */ /* 0x000f220000000800 */
[----:B0-----:R-:W-:-:S04]  /*0fc0*/  FFMA R15, R12, R15, R21 ;  /* 0x0000000f0c0f7223 */ /* 0x001fc80000000015 */
[----:B-1----:R-:W-:-:S04]  /*0fd0*/  FFMA R8, R8, R13, R15 ;  /* 0x0000000d08087223 */ /* 0x002fc8000000000f */
[----:B--2---:R-:W-:-:S04]  /*0fe0*/  FFMA R9, R23, R9, R8 ;  /* 0x0000000917097223 */ /* 0x004fc80000000008 */
[----:B---3--:R-:W-:-:S04]  /*0ff0*/  FFMA R9, R28, R10, R9 ;  /* 0x0000000a1c097223 */ /* 0x008fc80000000009 */
[----:B----4-:R-:W-:Y:S01]  /*1000*/  FFMA R25, R14, R11, R9 ;  /* 0x0000000b0e197223 */ /* 0x010fe20000000009 */
[----:B------:R-:W-:Y:S06]  /*1010*/  BAR.SYNC.DEFER_BLOCKING 0x0 ;  /* 0x0000000000007b1d */ /* 0x000fec0000010000 */
[----:B------:R-:W-:Y:S05]  /*1020*/  BRA.U UP0, `(.L_x_2) ;  /* 0xfffffff100b47547 */ /* 0x000fea000b83ffff */
[----:B------:R-:W-:-:S06]  /*1030*/  ULOP3.LUT UR6, UR5, 0x7fffffc, URZ, 0xc0, !UPT ;  /* 0x07fffffc05067892 */ /* 0x000fcc000f8ec0ff */
[----:B------:R-:W-:-:S07]  /*1040*/  MOV R20, UR6 ;  /* 0x0000000600147c02 */ /* 0x000fce0008000f00 */
.L_x_1:
[----:B------:R-:W-:-:S04]  /*1050*/  ULOP3.LUT UR7, UR5, 0x3, URZ, 0xc0, !UPT ;  /* 0x0000000305077892 */ /* 0x000fc8000f8ec0ff */
[----:B------:R-:W-:-:S09]  /*1060*/  UISETP.NE.AND UP0, UPT, UR7, URZ, UPT ;  /* 0x000000ff0700728c */ /* 0x000fd2000bf05270 */
[----:B------:R-:W-:Y:S05]  /*1070*/  BRA.U !UP0, `(.L_x_0) ;  /* 0x0000000908a87547 */ /* 0x000fea000b800000 */
[----:B------:R-:W0:Y:S01]  /*1080*/  LDC R19, c[0x0][0x388] ;  /* 0x0000e200ff137b82 */ /* 0x000e220000000800 */
[----:B------:R-:W1:Y:S01]  /*1090*/  LDCU UR6, c[0x0][0x3a0] ;  /* 0x00007400ff0677ac */ /* 0x000e620008000800 */
[----:B------:R-:W-:Y:S02]  /*10a0*/  UISETP.NE.AND UP0, UPT, UR7, 0x1, UPT ;  /* 0x000000010700788c */ /* 0x000fe4000bf05270 */
[----:B------:R-:W-:-:S04]  /*10b0*/  ULOP3.LUT UR5, UR5, 0x1, URZ, 0xc0, !UPT ;  /* 0x0000000105057892 */ /* 0x000fc8000f8ec0ff */
[----:B------:R-:W-:Y:S02]  /*10c0*/  UISETP.NE.U32.AND UP1, UPT, UR5, 0x1, UPT ;  /* 0x000000010500788c */ /* 0x000fe4000bf25070 */
[----:B-1----:R-:W-:Y:S01]  /*10d0*/  USHF.L.U32 UR6, UR6, 0x4, URZ ;  /* 0x0000000406067899 */ /* 0x002fe200080006ff */
[----:B0-----:R-:W-:Y:S01]  /*10e0*/  IMAD R19, R19, UR4, RZ ;  /* 0x0000000413137c24 */ /* 0x001fe2000f8e02ff */
[----:B------:R-:W-:Y:S10]  /*10f0*/  BRA.U !UP0, `(.L_x_3) ;  /* 0x0000000508ac7547 */ /* 0x000ff4000b800000 */
[----:B------:R-:W0:Y:S01]  /*1100*/  LDCU.64 UR8, c[0x0][0x390] ;  /* 0x00007200ff0877ac */ /* 0x000e220008000a00 */
[C---:B------:R-:W-:Y:S01]  /*1110*/  LEA R21, R20.reuse, R19, 0x4 ;  /* 0x0000001314157211 */ /* 0x040fe200078e20ff */
[----:B------:R-:W-:Y:S01]  /*1120*/  IMAD R18, R20, UR6, R17 ;  /* 0x0000000614127c24 */ /* 0x000fe2000f8e0211 */
[----:B------:R-:W1:Y:S02]  /*1130*/  LDCU.64 UR10, c[0x0][0x3a8] ;  /* 0x00007500ff0a77ac */ /* 0x000e640008000a00 */
[----:B------:R-:W-:Y:S02]  /*1140*/  IADD3 R11, P1, PT, R16, R21, RZ ;  /* 0x00000015100b7210 */ /* 0x000fe40007f3e0ff */
[----:B------:R-:W-:Y:S02]  /*1150*/  IADD3 R9, P0, PT, R5, R18, RZ ;  /* 0x0000001205097210 */ /* 0x000fe40007f1e0ff */
[----:B------:R-:W-:Y:S02]  /*1160*/  LEA.HI.X.SX32 R14, R21, R2, 0x1, P1 ;  /* 0x00000002150e7211 */ /* 0x000fe400008f0eff */
[----:B------:R-:W-:-:S02]  /*1170*/  LEA.HI.X.SX32 R12, R18, R3, 0x1, P0 ;  /* 0x00000003120c7211 */ /* 0x000fc400000f0eff */
[----:B0-----:R-:W-:Y:S02]  /*1180*/  LEA R10, P1, R11, UR8, 0x2 ;  /* 0x000000080b0a7c11 */ /* 0x001fe4000f8210ff */
[----:B-1----:R-:W-:Y:S02]  /*1190*/  LEA R8, P0, R9, UR10, 0x2 ;  /* 0x0000000a09087c11 */ /* 0x002fe4000f8010ff */
[----:B------:R-:W-:Y:S02]  /*11a0*/  LEA.HI.X R11, R11, UR9, R14, 0x2, P1 ;  /* 0x000000090b0b7c11 */ /* 0x000fe400088f140e */
[----:B------:R-:W-:-:S03]  /*11b0*/  LEA.HI.X R9, R9, UR11, R12, 0x2, P0 ;  /* 0x0000000b09097c11 */ /* 0x000fc600080f140c */
[----:B------:R-:W2:Y:S04]  /*11c0*/  LDG.E R27, desc[UR12][R10.64] ;  /* 0x0000000c0a1b7981 */ /* 0x000ea8000c1e1900 */
[----:B------:R-:W3:Y:S01]  /*11d0*/  LDG.E R29, desc[UR12][R8.64] ;  /* 0x0000000c081d7981 */ /* 0x000ee2000c1e1900 */
[----:B------:R-:W-:-:S03]  /*11e0*/  IADD3 R21, PT, PT, R21, 0x10, RZ ;  /* 0x0000001015157810 */ /* 0x000fc60007ffe0ff */
[----:B--2---:R-:W-:Y:S04]  /*11f0*/  STS [R6], R27 ;  /* 0x0000001b06007388 */ /* 0x004fe80000000800 */
[----:B---3--:R-:W-:Y:S01]  /*1200*/  STS [R4], R29 ;  /* 0x0000001d04007388 */ /* 0x008fe20000000800 */
[----:B------:R-:W-:Y:S06]  /*1210*/  BAR.SYNC.DEFER_BLOCKING 0x0 ;  /* 0x0000000000007b1d */ /* 0x000fec0000010000 */
[----:B------:R-:W-:Y:S04]  /*1220*/  LDS R22, [R0] ;  /* 0x0000000000167984 */ /* 0x000fe80000000800 */
[----:B------:R-:W0:Y:S04]  /*1230*/  LDS.128 R12, [R7] ;  /* 0x00000000070c7984 */ /* 0x000e280000000c00 */
[----:B------:R-:W1:Y:S04]  /*1240*/  LDS R26, [R0+0x40] ;  /* 0x00004000001a7984 */ /* 0x000e680000000800 */
[----:B------:R-:W2:Y:S04]  /*1250*/  LDS R23, [R0+0x80] ;  /* 0x0000800000177984 */ /* 0x000ea80000000800 */
[----:B------:R-:W3:Y:S04]  /*1260*/  LDS R24, [R0+0xc0] ;  /* 0x0000c00000187984 */ /* 0x000ee80000000800 */
[----:B------:R-:W-:Y:S04]  /*1270*/  LDS.128 R8, [R7+0x10] ;  /* 0x0000100007087984 */ /* 0x000fe80000000c00 */
[----:B------:R-:W-:Y:S01]  /*1280*/  LDS R29, [R0+0x300] ;  /* 0x00030000001d7984 */ /* 0x000fe20000000800 */
[----:B0-----:R-:W-:-:S03]  /*1290*/  FFMA R12, R12, R22, R25 ;  /* 0x000000160c0c7223 */ /* 0x001fc60000000019 */
[----:B------:R-:W0:Y:S01]  /*12a0*/  LDS R25, [R0+0x100] ;  /* 0x0001000000197984 */ /* 0x000e220000000800 */
[----:B-1----:R-:W-:-:S03]  /*12b0*/  FFMA R12, R26, R13, R12 ;  /* 0x0000000d1a0c7223 */ /* 0x002fc6000000000c */
[----:B------:R-:W1:Y:S01]  /*12c0*/  LDS R22, [R0+0x140] ;  /* 0x0001400000167984 */ /* 0x000e620000000800 */
[----:B--2---:R-:W-:-:S03]  /*12d0*/  FFMA R13, R23, R14, R12 ;  /* 0x0000000e170d7223 */ /* 0x004fc6000000000c */
[----:B------:R-:W2:Y:S01]  /*12e0*/  LDS R23, [R0+0x180] ;  /* 0x0001800000177984 */ /* 0x000ea20000000800 */
[----:B---3--:R-:W-:-:S03]  /*12f0*/  FFMA R13, R24, R15, R13 ;  /* 0x0000000f180d7223 */ /* 0x008fc6000000000d */
[----:B------:R-:W3:Y:S04]  /*1300*/  LDS R24, [R0+0x1c0] ;  /* 0x0001c00000187984 */ /* 0x000ee80000000800 */
[----:B------:R-:W-:Y:S01]  /*1310*/  LDS R26, [R0+0x340] ;  /* 0x00034000001a7984 */ /* 0x000fe20000000800 */
[----:B0-----:R-:W-:-:S03]  /*1320*/  FFMA R27, R8, R25, R13 ;  /* 0x00000019081b7223 */ /* 0x001fc6000000000d */
[----:B------:R-:W-:Y:S01]  /*1330*/  LDS R25, [R0+0x200] ;  /* 0x0002000000197984 */ /* 0x000fe20000000800 */
[----:B-1----:R-:W-:-:S03]  /*1340*/  FFMA R22, R22, R9, R27 ;  /* 0x0000000916167223 */ /* 0x002fc6000000001b */
[----:B------:R-:W0:Y:S01]  /*1350*/  LDS.128 R12, [R7+0x20] ;  /* 0x00002000070c7984 */ /* 0x000e220000000c00 */
[----:B--2---:R-:W-:Y:S01]  /*1360*/  FFMA R23, R23, R10, R22 ;  /* 0x0000000a17177223 */ /* 0x004fe20000000016 */
[----:B------:R-:W-:Y:S02]  /*1370*/  IADD3 R10, P0, PT, R16, R21, RZ ;  /* 0x00000015100a7210 */ /* 0x000fe40007f1e0ff */
[----:B------:R-:W1:Y:S01]  /*1380*/  LDS R8, [R0+0x240] ;  /* 0x0002400000087984 */ /* 0x000e620000000800 */
[----:B---3--:R-:W-:Y:S01]  /*1390*/  FFMA R11, R24, R11, R23 ;  /* 0x0000000b180b7223 */ /* 0x008fe20000000017 */
[----:B------:R-:W-:Y:S02]  /*13a0*/  LEA.HI.X.SX32 R21, R21, R2, 0x1, P0 ;  /* 0x0000000215157211 */ /* 0x000fe400000f0eff */
[----:B------:R-:W2:Y:S01]  /*13b0*/  LDS R9, [R0+0x280] ;  /* 0x0002800000097984 */ /* 0x000ea20000000800 */
[----:B------:R-:W-:-:S03]  /*13c0*/  LEA R22, P0, R10, UR8, 0x2 ;  /* 0x000000080a167c11 */ /* 0x000fc6000f8010ff */
[----:B------:R-:W-:Y:S01]  /*13d0*/  LDS R27, [R0+0x380] ;  /* 0x00038000001b7984 */ /* 0x000fe20000000800 */
[----:B------:R-:W-:Y:S01]  /*13e0*/  LEA.HI.X R23, R10, UR9, R21, 0x2, P0 ;  /* 0x000000090a177c11 */ /* 0x000fe200080f1415 */
[----:B0-----:R-:W-:Y:S01]  /*13f0*/  FFMA R11, R12, R25, R11 ;  /* 0x000000190c0b7223 */ /* 0x001fe2000000000b */
[----:B------:R-:W-:Y:S02]  /*1400*/  IADD3 R12, PT, PT, R18, UR6, RZ ;  /* 0x00000006120c7c10 */ /* 0x000fe4000fffe0ff */
[----:B------:R-:W-:Y:S01]  /*1410*/  LDS R18, [R0+0x3c0] ;  /* 0x0003c00000127984 */ /* 0x000fe20000000800 */
[----:B-1----:R-:W-:-:S03]  /*1420*/  FFMA R8, R8, R13, R11 ;  /* 0x0000000d08087223 */ /* 0x002fc6000000000b */
[----:B------:R-:W0:Y:S01]  /*1430*/  LDS R13, [R0+0x2c0] ;  /* 0x0002c000000d7984 */ /* 0x000e220000000800 */
[----:B--2---:R-:W-:-:S03]  /*1440*/  FFMA R14, R9, R14, R8 ;  /* 0x0000000e090e7223 */ /* 0x004fc60000000008 */
[----:B------:R-:W1:Y:S01]  /*1450*/  LDS.128 R8, [R7+0x30] ;  /* 0x0000300007087984 */ /* 0x000e620000000c00 */
[----:B------:R-:W-:Y:S01]  /*1460*/  BAR.SYNC.DEFER_BLOCKING 0x0 ;  /* 0x0000000000007b1d */ /* 0x000fe20000010000 */
[----:B------:R-:W-:-:S04]  /*1470*/  IADD3 R21, P0, PT, R5, R12, RZ ;  /* 0x0000000c05157210 */ /* 0x000fc80007f1e0ff */
[----:B------:R-:W-:Y:S02]  /*1480*/  LEA.HI.X.SX32 R12, R12, R3, 0x1, P0 ;  /* 0x000000030c0c7211 */ /* 0x000fe400000f0eff */
[----:B------:R-:W-:-:S04]  /*1490*/  LEA R24, P0, R21, UR10, 0x2 ;  /* 0x0000000a15187c11 */ /* 0x000fc8000f8010ff */
[----:B------:R-:W-:Y:S01]  /*14a0*/  LEA.HI.X R25, R21, UR11, R12, 0x2, P0 ;  /* 0x0000000b15197c11 */ /* 0x000fe200080f140c */
[----:B------:R-:W2:Y:S05]  /*14b0*/  LDG.E R23, desc[UR12][R22.64] ;  /* 0x0000000c16177981 */ /* 0x000eaa000c1e1900 */
[----:B------:R-:W3:Y:S01]  /*14c0*/  LDG.E R25, desc[UR12][R24.64] ;  /* 0x0000000c18197981 */ /* 0x000ee2000c1e1900 */
[----:B------:R-:W-:Y:S01]  /*14d0*/  IADD3 R20, PT, PT, R20, 0x2, RZ ;  /* 0x0000000214147810 */ /* 0x000fe20007ffe0ff */
[----:B0-----:R-:W-:-:S04]  /*14e0*/  FFMA R28, R13, R15, R14 ;  /* 0x0000000f0d1c7223 */ /* 0x001fc8000000000e */
[----:B-1----:R-:W-:-:S04]  /*14f0*/  FFMA R29, R8, R29, R28 ;  /* 0x0000001d081d7223 */ /* 0x002fc8000000001c */
[----:B------:R-:W-:-:S04]  /*1500*/  FFMA R26, R26, R9, R29 ;  /* 0x000000091a1a7223 */ /* 0x000fc8000000001d */
[----:B------:R-:W-:-:S04]  /*1510*/  FFMA R27, R27, R10, R26 ;  /* 0x0000000a1b1b7223 */ /* 0x000fc8000000001a */
[----:B------:R-:W-:Y:S01]  /*1520*/  FFMA R27, R18, R11, R27 ;  /* 0x0000000b121b7223 */ /* 0x000fe2000000001b */
        /* <DEDUP_REMOVED lines=8> */
[----:B------:R-:W-:Y:S04]  /*15b0*/  LDS R25, [R0+0x100] ;  /* 0x0001000000197984 */ /* 0x000fe80000000800 */
[----:B------:R-:W4:Y:S04]  /*15c0*/  LDS.128 R8, [R7+0x10] ;  /* 0x0000100007087984 */ /* 0x000f280000000c00 */
[----:B------:R-:W5:Y:S04]  /*15d0*/  LDS R18, [R0+0x140] ;  /* 0x0001400000127984 */ /* 0x000f680000000800 */
[----:B------:R-:W-:Y:S01]  /*15e0*/  LDS R24, [R0+0x240] ;  /* 0x0002400000187984 */ /* 0x000fe20000000800 */
[----:B0-----:R-:W-:-:S03]  /*15f0*/  FFMA R27, R12, R21, R27 ;  /* 0x000000150c1b7223 */ /* 0x001fc6000000001b */
[----:B------:R-:W0:Y:S01]  /*1600*/  LDS R21, [R0+0x180] ;  /* 0x0001800000157984 */ /* 0x000e220000000800 */
[----:B-1----:R-:W-:-:S03]  /*1610*/  FFMA R12, R22, R13, R27 ;  /* 0x0000000d160c7223 */ /* 0x002fc6000000001b */
[----:B------:R-:W1:Y:S01]  /*1620*/  LDS R22, [R0+0x1c0] ;  /* 0x0001c00000167984 */ /* 0x000e620000000800 */
[----:B--2---:R-:W-:-:S04]  /*1630*/  FFMA R23, R23, R14, R12 ;  /* 0x0000000e17177223 */ /* 0x004fc8000000000c */
[----:B---3--:R-:W-:Y:S02]  /*1640*/  FFMA R27, R28, R15, R23 ;  /* 0x0000000f1c1b7223 */ /* 0x008fe40000000017 */
[----:B------:R-:W-:Y:S04]  /*1650*/  LDS R23, [R0+0x200] ;  /* 0x0002000000177984 */ /* 0x000fe80000000800 */
[----:B------:R-:W2:Y:S01]  /*1660*/  LDS.128 R12, [R7+0x20] ;  /* 0x00002000070c7984 */ /* 0x000ea20000000c00 */
[----:B----4-:R-:W-:-:S04]  /*1670*/  FFMA R25, R8, R25, R27 ;  /* 0x0000001908197223 */ /* 0x010fc8000000001b */
[----:B-----5:R-:W-:Y:S02]  /*1680*/  FFMA R18, R18, R9, R25 ;  /* 0x0000000912127223 */ /* 0x020fe40000000019 */
[----:B------:R-:W3:Y:S02]  /*1690*/  LDS R25, [R0+0x280] ;  /* 0x0002800000197984 */ /* 0x000ee40000000800 */
[----:B0-----:R-:W-:Y:S02]  /*16a0*/  FFMA R21, R21, R10, R18 ;  /* 0x0000000a15157223 */ /* 0x001fe40000000012 */
[----:B------:R-:W0:Y:S02]  /*16b0*/  LDS R18, [R0+0x2c0] ;  /* 0x0002c00000127984 */ /* 0x000e240000000800 */
[----:B-1----:R-:W-:Y:S02]  /*16c0*/  FFMA R27, R22, R11, R21 ;  /* 0x0000000b161b7223 */ /* 0x002fe40000000015 */
[----:B------:R-:W-:Y:S04]  /*16d0*/  LDS R21, [R0+0x300] ;  /* 0x0003000000157984 */ /* 0x000fe80000000800 */
[----:B------:R-:W1:Y:S04]  /*16e0*/  LDS.128 R8, [R7+0x30] ;  /* 0x0000300007087984 */ /* 0x000e680000000c00 */
[----:B------:R-:W4:Y:S01]  /*16f0*/  LDS R22, [R0+0x340] ;  /* 0x0003400000167984 */ /* 0x000f220000000800 */
[----:B--2---:R-:W-:-:S03]  /*1700*/  FFMA R27, R12, R23, R27 ;  /* 0x000000170c1b7223 */ /* 0x004fc6000000001b */
[----:B------:R-:W2:Y:S01]  /*1710*/  LDS R23, [R0+0x380] ;  /* 0x0003800000177984 */ /* 0x000ea20000000800 */
[----:B------:R-:W-:-:S03]  /*1720*/  FFMA R24, R24, R13, R27 ;  /* 0x0000000d18187223 */ /* 0x000fc6000000001b */
[----:B------:R-:W5:Y:S01]  /*1730*/  LDS R12, [R0+0x3c0] ;  /* 0x0003c000000c7984 */ /* 0x000f620000000800 */
[----:B---3--:R-:W-:-:S04]  /*1740*/  FFMA R25, R25, R14, R24 ;  /* 0x0000000e19197223 */ /* 0x008fc80000000018 */
[----:B0-----:R-:W-:-:S04]  /*1750*/  FFMA R15, R18, R15, R25 ;  /* 0x0000000f120f7223 */ /* 0x001fc80000000019 */
[----:B-1----:R-:W-:-:S04]  /*1760*/  FFMA R15, R8, R21, R15 ;  /* 0x00000015080f7223 */ /* 0x002fc8000000000f */
[----:B----4-:R-:W-:-:S04]  /*1770*/  FFMA R22, R22, R9, R15 ;  /* 0x0000000916167223 */ /* 0x010fc8000000000f */
[----:B--2---:R-:W-:-:S04]  /*1780*/  FFMA R23, R23, R10, R22 ;  /* 0x0000000a17177223 */ /* 0x004fc80000000016 */
[----:B-----5:R-:W-:Y:S01]  /*1790*/  FFMA R25, R12, R11, R23 ;  /* 0x0000000b0c197223 */ /* 0x020fe20000000017 */
[----:B------:R-:W-:Y:S06]  /*17a0*/  BAR.SYNC.DEFER_BLOCKING 0x0 ;  /* 0x0000000000007b1d */ /* 0x000fec0000010000 */
.L_x_3:
[----:B------:R-:W-:Y:S05]  /*17b0*/  BRA.U UP1, `(.L_x_0) ;  /* 0x0000000101d87547 */ /* 0x000fea000b800000 */
        /* <DEDUP_REMOVED lines=8> */
[C---:B0-----:R-:W-:Y:S02]  /*1840*/  LEA R12, P0, R16.reuse, UR8, 0x2 ;  /* 0x00000008100c7c11 */ /* 0x041fe4000f8010ff */
[C---:B-1----:R-:W-:Y:S02]  /*1850*/  LEA R18, P1, R5.reuse, UR10, 0x2 ;  /* 0x0000000a05127c11 */ /* 0x042fe4000f8210ff */
[----:B------:R-:W-:Y:S02]  /*1860*/  LEA.HI.X R13, R16, UR9, R19, 0x2, P0 ;  /* 0x00000009100d7c11 */ /* 0x000fe400080f1413 */
[----:B------:R-:W-:-:S03]  /*1870*/  LEA.HI.X R19, R5, UR11, R20, 0x2, P1 ;  /* 0x0000000b05137c11 */ /* 0x000fc600088f1414 */
[----:B------:R-:W2:Y:S04]  /*1880*/  LDG.E R5, desc[UR12][R12.64] ;  /* 0x0000000c0c057981 */ /* 0x000ea8000c1e1900 */
[----:B------:R-:W3:Y:S04]  /*1890*/  LDG.E R21, desc[UR12][R18.64] ;  /* 0x0000000c12157981 */ /* 0x000ee8000c1e1900 */
        /* <DEDUP_REMOVED lines=11> */
[----:B------:R-:W5:Y:S04]  /*1950*/  LDS R19, [R0+0x180] ;  /* 0x0001800000137984 */ /* 0x000f680000000800 */
[----:B------:R-:W5:Y:S04]  /*1960*/  LDS R4, [R0+0x1c0] ;  /* 0x0001c00000047984 */ /* 0x000f680000000800 */
[----:B------:R-:W-:Y:S04]  /*1970*/  LDS R5, [R0+0x200] ;  /* 0x0002000000057984 */ /* 0x000fe80000000800 */
[----:B------:R-:W5:Y:S01]  /*1980*/  LDS.128 R20, [R7+0x20] ;  /* 0x0000200007147984 */ /* 0x000f620000000c00 */
[----:B0-----:R-:W-:-:S03]  /*1990*/  FFMA R8, R8, R24, R25 ;  /* 0x0000001808087223 */ /* 0x001fc60000000019 */
[----:B------:R-:W0:Y:S01]  /*19a0*/  LDS R6, [R0+0x240] ;  /* 0x0002400000067984 */ /* 0x000e220000000800 */
[----:B-1----:R-:W-:-:S03]  /*19b0*/  FFMA R9, R27, R9, R8 ;  /* 0x000000091b097223 */ /* 0x002fc60000000008 */
[----:B------:R-:W1:Y:S01]  /*19c0*/  LDS R25, [R0+0x280] ;  /* 0x0002800000197984 */ /* 0x000e620000000800 */
[----:B--2---:R-:W-:-:S03]  /*19d0*/  FFMA R9, R26, R10, R9 ;  /* 0x0000000a1a097223 */ /* 0x004fc60000000009 */
[----:B------:R-:W2:Y:S01]  /*19e0*/  LDS R18, [R0+0x2c0] ;  /* 0x0002c00000127984 */ /* 0x000ea20000000800 */
[----:B---3--:R-:W-:-:S03]  /*19f0*/  FFMA R29, R16, R11, R9 ;  /* 0x0000000b101d7223 */ /* 0x008fc60000000009 */
[----:B------:R-:W-:Y:S04]  /*1a00*/  LDS R27, [R0+0x300] ;  /* 0x00030000001b7984 */ /* 0x000fe80000000800 */
[----:B------:R-:W3:Y:S01]  /*1a10*/  LDS.128 R8, [R7+0x30] ;  /* 0x0000300007087984 */ /* 0x000ee20000000c00 */
[----:B----4-:R-:W-:-:S03]  /*1a20*/  FFMA R29, R12, R3, R29 ;  /* 0x000000030c1d7223 */ /* 0x010fc6000000001d */
[----:B------:R-:W4:Y:S01]  /*1a30*/  LDS R16, [R0+0x340] ;  /* 0x0003400000107984 */ /* 0x000f220000000800 */
[----:B-----5:R-:W-:-:S03]  /*1a40*/  FFMA R12, R2, R13, R29 ;  /* 0x0000000d020c7223 */ /* 0x020fc6000000001d */
[----:B------:R-:W5:Y:S01]  /*1a50*/  LDS R3, [R0+0x380] ;  /* 0x0003800000037984 */ /* 0x000f620000000800 */
[----:B------:R-:W-:-:S03]  /*1a60*/  FFMA R19, R19, R14, R12 ;  /* 0x0000000e13137223 */ /* 0x000fc6000000000c */
[----:B------:R-:W5:Y:S01]  /*1a70*/  LDS R2, [R0+0x3c0] ;  /* 0x0003c00000027984 */ /* 0x000f620000000800 */
[----:B------:R-:W-:-:S04]  /*1a80*/  FFMA R15, R4, R15, R19 ;  /* 0x0000000f040f7223 */ /* 0x000fc80000000013 */
[----:B------:R-:W-:-:S04]  /*1a90*/  FFMA R5, R20, R5, R15 ;  /* 0x0000000514057223 */ /* 0x000fc8000000000f */
[----:B0-----:R-:W-:-:S04]  /*1aa0*/  FFMA R6, R6, R21, R5 ;  /* 0x0000001506067223 */ /* 0x001fc80000000005 */
[----:B-1----:R-:W-:-:S04]  /*1ab0*/  FFMA R25, R25, R22, R6 ;  /* 0x0000001619197223 */ /* 0x002fc80000000006 */
[----:B--2---:R-:W-:-:S04]  /*1ac0*/  FFMA R23, R18, R23, R25 ;  /* 0x0000001712177223 */ /* 0x004fc80000000019 */
[----:B---3--:R-:W-:-:S04]  /*1ad0*/  FFMA R23, R8, R27, R23 ;  /* 0x0000001b08177223 */ /* 0x008fc80000000017 */
[----:B----4-:R-:W-:-:S04]  /*1ae0*/  FFMA R16, R16, R9, R23 ;  /* 0x0000000910107223 */ /* 0x010fc80000000017 */
[----:B-----5:R-:W-:-:S04]  /*1af0*/  FFMA R3, R3, R10, R16 ;  /* 0x0000000a03037223 */ /* 0x020fc80000000010 */
[----:B------:R-:W-:Y:S01]  /*1b00*/  FFMA R25, R2, R11, R3 ;  /* 0x0000000b02197223 */ /* 0x000fe20000000003 */
[----:B------:R-:W-:Y:S06]  /*1b10*/  BAR.SYNC.DEFER_BLOCKING 0x0 ;  /* 0x0000000000007b1d */ /* 0x000fec0000010000 */
.L_x_0:
[----:B------:R-:W0:Y:S01]  /*1b20*/  S2R R2, SR_TID.Y ;  /* 0x0000000000027919 */ /* 0x000e220000002200 */
[----:B------:R-:W1:Y:S01]  /*1b30*/  LDC R0, c[0x0][0x3b8] ;  /* 0x0000ee00ff007b82 */ /* 0x000e620000000800 */
[----:B------:R-:W2:Y:S01]  /*1b40*/  LDCU.64 UR6, c[0x0][0x3c0] ;  /* 0x00007800ff0677ac */ /* 0x000ea20008000a00 */
[----:B------:R-:W0:Y:S01]  /*1b50*/  S2R R3, SR_TID.X ;  /* 0x0000000000037919 */ /* 0x000e220000002100 */
[----:B-1----:R-:W-:Y:S01]  /*1b60*/  IMAD R17, R0, UR4, R17 ;  /* 0x0000000400117c24 */ /* 0x002fe2000f8e0211 */
[----:B0-----:R-:W-:-:S04]  /*1b70*/  LEA R0, R2, R3, 0x4 ;  /* 0x0000000302007211 */ /* 0x001fc800078e20ff */
[----:B------:R-:W-:-:S04]  /*1b80*/  IADD3 R0, P0, PT, R17, R0, RZ ;  /* 0x0000000011007210 */ /* 0x000fc80007f1e0ff */
[----:B------:R-:W-:Y:S02]  /*1b90*/  LEA.HI.X.SX32 R17, R17, RZ, 0x1, P0 ;  /* 0x000000ff11117211 */ /* 0x000fe400000f0eff */
[----:B--2---:R-:W-:-:S04]  /*1ba0*/  LEA R2, P0, R0, UR6, 0x2 ;  /* 0x0000000600027c11 */ /* 0x004fc8000f8010ff */
[----:B------:R-:W-:-:S05]  /*1bb0*/  LEA.HI.X R3, R0, UR7, R17, 0x2, P0 ;  /* 0x0000000700037c11 */ /* 0x000fca00080f1411 */
[----:B------:R-:W-:Y:S01]  /*1bc0*/  STG.E desc[UR12][R2.64], R25 ;  /* 0x0000001902007986 */ /* 0x000fe2000c10190c */
[----:B------:R-:W-:Y:S05]  /*1bd0*/  EXIT ;  /* 0x000000000000794d */ /* 0x000fea0003800000 */
.L_x_4:
[----:B------:R-:W-:-:S00]  /*1be0*/  BRA `(.L_x_4) ;  /* 0xfffffffc00fc7947 */ /* 0x000fc0000383ffff */
[----:B------:R-:W-:-:S00]  /*1bf0*/  NOP ;  /* 0x0000000000007918 */ /* 0x000fc00000000000 */
        /* <DEDUP_REMOVED lines=8> */
.L_x_5:


//--------------------- .nv.shared._Z12MatMulKernel6MatrixS_S_ --------------------------
	.section	.nv.shared._Z12MatMulKernel6MatrixS_S_,"aw",@nobits
	.sectionflags	@""
	.align	4
.nv.shared._Z12MatMulKernel6MatrixS_S_:
	.zero		3072


//--------------------- .nv.shared.reserved.0     --------------------------
	.section	.nv.shared.reserved.0,"aw",@nobits
	.weak		__nv_reservedSMEM_offset_0_alias
	.size		__nv_reservedSMEM_offset_0_alias, 0, 64
	.other		__nv_reservedSMEM_offset_0_alias,@"STO_CUDA_RESERVED_SHARED STV_DEFAULT"
__nv_reservedSMEM_offset_0_alias:
	.zero		0
	.zero		64


//--------------------- .nv.constant0._Z12MatMulKernel6MatrixS_S_ --------------------------
	.section	.nv.constant0._Z12MatMulKernel6MatrixS_S_,"a",@progbits
	.sectionflags	@""
	.align	4
.nv.constant0._Z12MatMulKernel6MatrixS_S_:
	.zero		968


//--------------------- SYMBOLS --------------------------

	.type		.nv.reservedSmem.offset0,@object
	.size		.nv.reservedSmem.offset0,0x4
	.type		.nv.reservedSmem.cap,@object
	.size		.nv.reservedSmem.cap,0x4
